	.target	sm_90a

	.elftype	@"ET_EXEC"


//--------------------- .note.nv.tkinfo           --------------------------
	.section	.note.nv.tkinfo,"",@"SHT_NOTE"
	.sectionflags	@"SHF_NOTE_NV_TKINFO"
	.tkinfo
        /*0018*/ 	.word	0x00000002
        /*0030*/ 	.string	""
        /*0030*/ 	.string	"ptxas"
        /*0030*/ 	.string	"Cuda compilation tools, release 13.0, V13.0.88"
        /*0030*/ 	.string	"Build cuda_13.0.r13.0/compiler.36424714_0"
        /*0030*/ 	.string	"-arch sm_90a -m 64 "



//--------------------- .note.nv.cuinfo           --------------------------
	.section	.note.nv.cuinfo,"",@"SHT_NOTE"
	.sectionflags	@"SHF_NOTE_NV_CUINFO"
        /*0018*/ 	.short	0x0002
        /*001a*/ 	.short	0x005a
        /*001c*/ 	.short	0x0082
	.zero		2


//--------------------- .nv.info                  --------------------------
	.section	.nv.info,"",@"SHT_CUDA_INFO"
	.align	4


	//----- nvinfo : EIATTR_REGCOUNT
	.align		4
        /*0000*/ 	.byte	0x04, 0x2f
        /*0002*/ 	.short	(.L_15 - .L_14)
	.align		4
.L_14:
        /*0004*/ 	.word	index@(_ZN7cutlass13device_kernelINS_4gemm6kernel13GemmUniversalIN4cute5tupleIJiiiiEEENS1_10collective13CollectiveMmaINS1_34MainloopSm90TmaGmmaWarpSpecializedILi5ENS5_IJNS4_1CILi1EEESB_SB_EEENS1_35KernelTmaWarpSpecializedCooperativeEEENS5_IJNSA_ILi128EEESF_SF_EEENS_6half_tENS5_IJlSB_lEEESH_SI_NS4_8TiledMMAINS4_8MMA_AtomIJNS4_4SM904GMMA26MMA_64x128x16_F32F16F16_SSILNSM_5MajorE0ELSO_0ELNSM_7ScaleInE1ELSP_1EEEEEENS4_6LayoutINS5_IJNSA_ILi2EEESB_SB_EEENS5_IJSB_NSA_ILi0EEESV_EEEEENS5_IJNS4_10UnderscoreESY_SY_EEEEENS4_13SM90_TMA_LOADENS4_14ComposedLayoutINS4_7SwizzleILi3ELi4ELi3EEENS4_18smem_ptr_flag_bitsILi16EEENSS_INS5_IJNSA_ILi8EEENSA_ILi64EEEEEENS5_IJS18_SB_EEEEEEEvNS4_8identityES11_S1C_vS1D_EENS_8epilogue10collective6detail29Sm90TmaWarpSpecializedAdapterINS1G_15DefaultEpilogueISH_SI_SI_NS1F_6thread17LinearCombinationISH_Li1EffLNS1K_9ScaleType4KindE0ELNS_15FloatRoundStyleE2ESH_EENS1_15EpilogueDefaultEEEEEvvEEEEvNT_6ParamsE)
        /*0008*/ 	.word	0x000000a8


	//----- nvinfo : EIATTR_FRAME_SIZE
	.align		4
.L_15:
        /*000c*/ 	.byte	0x04, 0x11
        /*000e*/ 	.short	(.L_17 - .L_16)
	.align		4
.L_16:
        /*0010*/ 	.word	index@(_ZN7cutlass13device_kernelINS_4gemm6kernel13GemmUniversalIN4cute5tupleIJiiiiEEENS1_10collective13CollectiveMmaINS1_34MainloopSm90TmaGmmaWarpSpecializedILi5ENS5_IJNS4_1CILi1EEESB_SB_EEENS1_35KernelTmaWarpSpecializedCooperativeEEENS5_IJNSA_ILi128EEESF_SF_EEENS_6half_tENS5_IJlSB_lEEESH_SI_NS4_8TiledMMAINS4_8MMA_AtomIJNS4_4SM904GMMA26MMA_64x128x16_F32F16F16_SSILNSM_5MajorE0ELSO_0ELNSM_7ScaleInE1ELSP_1EEEEEENS4_6LayoutINS5_IJNSA_ILi2EEESB_SB_EEENS5_IJSB_NSA_ILi0EEESV_EEEEENS5_IJNS4_10UnderscoreESY_SY_EEEEENS4_13SM90_TMA_LOADENS4_14ComposedLayoutINS4_7SwizzleILi3ELi4ELi3EEENS4_18smem_ptr_flag_bitsILi16EEENSS_INS5_IJNSA_ILi8EEENSA_ILi64EEEEEENS5_IJS18_SB_EEEEEEEvNS4_8identityES11_S1C_vS1D_EENS_8epilogue10collective6detail29Sm90TmaWarpSpecializedAdapterINS1G_15DefaultEpilogueISH_SI_SI_NS1F_6thread17LinearCombinationISH_Li1EffLNS1K_9ScaleType4KindE0ELNS_15FloatRoundStyleE2ESH_EENS1_15EpilogueDefaultEEEEEvvEEEEvNT_6ParamsE)
        /*0014*/ 	.word	0x00000000


	//----- nvinfo : EIATTR_MIN_STACK_SIZE
	.align		4
.L_17:
        /*0018*/ 	.byte	0x04, 0x12
        /*001a*/ 	.short	(.L_19 - .L_18)
	.align		4
.L_18:
        /*001c*/ 	.word	index@(_ZN7cutlass13device_kernelINS_4gemm6kernel13GemmUniversalIN4cute5tupleIJiiiiEEENS1_10collective13CollectiveMmaINS1_34MainloopSm90TmaGmmaWarpSpecializedILi5ENS5_IJNS4_1CILi1EEESB_SB_EEENS1_35KernelTmaWarpSpecializedCooperativeEEENS5_IJNSA_ILi128EEESF_SF_EEENS_6half_tENS5_IJlSB_lEEESH_SI_NS4_8TiledMMAINS4_8MMA_AtomIJNS4_4SM904GMMA26MMA_64x128x16_F32F16F16_SSILNSM_5MajorE0ELSO_0ELNSM_7ScaleInE1ELSP_1EEEEEENS4_6LayoutINS5_IJNSA_ILi2EEESB_SB_EEENS5_IJSB_NSA_ILi0EEESV_EEEEENS5_IJNS4_10UnderscoreESY_SY_EEEEENS4_13SM90_TMA_LOADENS4_14ComposedLayoutINS4_7SwizzleILi3ELi4ELi3EEENS4_18smem_ptr_flag_bitsILi16EEENSS_INS5_IJNSA_ILi8EEENSA_ILi64EEEEEENS5_IJS18_SB_EEEEEEEvNS4_8identityES11_S1C_vS1D_EENS_8epilogue10collective6detail29Sm90TmaWarpSpecializedAdapterINS1G_15DefaultEpilogueISH_SI_SI_NS1F_6thread17LinearCombinationISH_Li1EffLNS1K_9ScaleType4KindE0ELNS_15FloatRoundStyleE2ESH_EENS1_15EpilogueDefaultEEEEEvvEEEEvNT_6ParamsE)
        /*0020*/ 	.word	0x00000000
.L_19:


//--------------------- .nv.compat                --------------------------
	.section	.nv.compat,"",@"SHT_CUDA_COMPAT_INFO"
	.align	4
        /*0000*/ 	.byte	0x02, 0x09, 0x01, 0x00, 0x02, 0x02, 0x04, 0x00, 0x02, 0x05, 0x05, 0x00, 0x03, 0x07, 0x01, 0x01
        /*0010*/ 	.byte	0x02, 0x03, 0x01, 0x00, 0x02, 0x06, 0x01, 0x00, 0x04, 0x0b, 0x08, 0x00, 0x00, 0x00, 0x00, 0x00
        /*0020*/ 	.byte	0x00, 0x00, 0x00, 0x00


//--------------------- .nv.info._ZN7cutlass13device_kernelINS_4gemm6kernel13GemmUniversalIN4cute5tupleIJiiiiEEENS1_10collective13CollectiveMmaINS1_34MainloopSm90TmaGmmaWarpSpecializedILi5ENS5_IJNS4_1CILi1EEESB_SB_EEENS1_35KernelTmaWarpSpecializedCooperativeEEENS5_IJNSA_ILi128EEESF_SF_EEENS_6half_tENS5_IJlSB_lEEESH_SI_NS4_8TiledMMAINS4_8MMA_AtomIJNS4_4SM904GMMA26MMA_64x128x16_F32F16F16_SSILNSM_5MajorE0ELSO_0ELNSM_7ScaleInE1ELSP_1EEEEEENS4_6LayoutINS5_IJNSA_ILi2EEESB_SB_EEENS5_IJSB_NSA_ILi0EEESV_EEEEENS5_IJNS4_10UnderscoreESY_SY_EEEEENS4_13SM90_TMA_LOADENS4_14ComposedLayoutINS4_7SwizzleILi3ELi4ELi3EEENS4_18smem_ptr_flag_bitsILi16EEENSS_INS5_IJNSA_ILi8EEENSA_ILi64EEEEEENS5_IJS18_SB_EEEEEEEvNS4_8identityES11_S1C_vS1D_EENS_8epilogue10collective6detail29Sm90TmaWarpSpecializedAdapterINS1G_15DefaultEpilogueISH_SI_SI_NS1F_6thread17LinearCombinationISH_Li1EffLNS1K_9ScaleType4KindE0ELNS_15FloatRoundStyleE2ESH_EENS1_15EpilogueDefaultEEEEEvvEEEEvNT_6ParamsE --------------------------
	.section	.nv.info._ZN7cutlass13device_kernelINS_4gemm6kernel13GemmUniversalIN4cute5tupleIJiiiiEEENS1_10collective13CollectiveMmaINS1_34MainloopSm90TmaGmmaWarpSpecializedILi5ENS5_IJNS4_1CILi1EEESB_SB_EEENS1_35KernelTmaWarpSpecializedCooperativeEEENS5_IJNSA_ILi128EEESF_SF_EEENS_6half_tENS5_IJlSB_lEEESH_SI_NS4_8TiledMMAINS4_8MMA_AtomIJNS4_4SM904GMMA26MMA_64x128x16_F32F16F16_SSILNSM_5MajorE0ELSO_0ELNSM_7ScaleInE1ELSP_1EEEEEENS4_6LayoutINS5_IJNSA_ILi2EEESB_SB_EEENS5_IJSB_NSA_ILi0EEESV_EEEEENS5_IJNS4_10UnderscoreESY_SY_EEEEENS4_13SM90_TMA_LOADENS4_14ComposedLayoutINS4_7SwizzleILi3ELi4ELi3EEENS4_18smem_ptr_flag_bitsILi16EEENSS_INS5_IJNSA_ILi8EEENSA_ILi64EEEEEENS5_IJS18_SB_EEEEEEEvNS4_8identityES11_S1C_vS1D_EENS_8epilogue10collective6detail29Sm90TmaWarpSpecializedAdapterINS1G_15DefaultEpilogueISH_SI_SI_NS1F_6thread17LinearCombinationISH_Li1EffLNS1K_9ScaleType4KindE0ELNS_15FloatRoundStyleE2ESH_EENS1_15EpilogueDefaultEEEEEvvEEEEvNT_6ParamsE,"",@"SHT_CUDA_INFO"
	.sectionflags	@""
	.align	4


	//----- nvinfo : EIATTR_CUDA_API_VERSION
	.align		4
        /*0000*/ 	.byte	0x04, 0x37
        /*0002*/ 	.short	(.L_21 - .L_20)
.L_20:
        /*0004*/ 	.word	0x00000082


	//----- nvinfo : EIATTR_KPARAM_INFO
	.align		4
.L_21:
        /*0008*/ 	.byte	0x04, 0x17
        /*000a*/ 	.short	(.L_23 - .L_22)
.L_22:
        /*000c*/ 	.word	0x00000000
        /*0010*/ 	.short	0x0000
        /*0012*/ 	.short	0x0070
        /*0014*/ 	.byte	0x00, 0xf0, 0x01, 0x10


	//----- nvinfo : EIATTR_SPARSE_MMA_MASK
	.align		4
.L_23:
        /*0018*/ 	.byte	0x03, 0x50
        /*001a*/ 	.short	0x0000


	//----- nvinfo : EIATTR_MAXREG_COUNT
	.align		4
        /*001c*/ 	.byte	0x03, 0x1b
        /*001e*/ 	.short	0x00a8


	//----- nvinfo : EIATTR_NUM_BARRIERS
	.align		4
        /*0020*/ 	.byte	0x02, 0x4c
        /*0022*/ 	.byte	0x01
	.zero		1


	//----- nvinfo : EIATTR_EXTERNS
	.align		4
        /*0024*/ 	.byte	0x04, 0x0f
        /*0026*/ 	.short	(.L_25 - .L_24)


	//   ....[0]....
	.align		4
.L_24:
        /*0028*/ 	.word	index@(__assertfail)


	//----- nvinfo : EIATTR_MERCURY_ISA_VERSION
	.align		4
.L_25:
        /*002c*/ 	.byte	0x03, 0x5f
        /*002e*/ 	.short	0x0101


	//----- nvinfo : EIATTR_INT_WARP_WIDE_INSTR_OFFSETS
	.align		4
        /*0030*/ 	.byte	0x04, 0x31
        /*0032*/ 	.short	(.L_27 - .L_26)


	//   ....[0]....
.L_26:
        /*0034*/ 	.word	0x00000410


	//   ....[1]....
        /*0038*/ 	.word	0x00000420


	//   ....[2]....
        /*003c*/ 	.word	0x000004e0


	//----- nvinfo : EIATTR_COOP_GROUP_MASK_REGIDS
	.align		4
.L_27:
        /*0040*/ 	.byte	0x04, 0x29
        /*0042*/ 	.short	(.L_29 - .L_28)


	//   ....[0]....
.L_28:
        /*0044*/ 	.word	0xffffffff


	//   ....[1]....
        /*0048*/ 	.word	0xffffffff


	//   ....[2]....
        /*004c*/ 	.word	0xffffffff


	//   ....[3]....
        /*0050*/ 	.word	0xffffffff


	//   ....[4]....
        /*0054*/ 	.word	0xffffffff


	//----- nvinfo : EIATTR_COOP_GROUP_INSTR_OFFSETS
	.align		4
.L_29:
        /*0058*/ 	.byte	0x04, 0x28
        /*005a*/ 	.short	(.L_31 - .L_30)


	//   ....[0]....
.L_30:
        /*005c*/ 	.word	0x00000060


	//   ....[1]....
        /*0060*/ 	.word	0x00000070


	//   ....[2]....
        /*0064*/ 	.word	0x00000130


	//   ....[3]....
        /*0068*/ 	.word	0x000002e0


	//   ....[4]....
        /*006c*/ 	.word	0x000011e0


	//----- nvinfo : EIATTR_REG_RECONFIG
	.align		4
.L_31:
        /*0070*/ 	.byte	0x01, 0x54
	.zero		2


	//----- nvinfo : EIATTR_SYSCALL_OFFSETS
	.align		4
        /*0074*/ 	.byte	0x04, 0x46
        /*0076*/ 	.short	(.L_33 - .L_32)


	//   ....[0]....
.L_32:
        /*0078*/ 	.word	0x000013d0


	//----- nvinfo : EIATTR_MBARRIER_INSTR_OFFSETS
	.align		4
.L_33:
        /*007c*/ 	.byte	0x04, 0x39
        /*007e*/ 	.short	(.L_35 - .L_34)


	//   ....[0]....
.L_34:
        /*0080*/ 	.word	0x00000230
        /*0084*/ 	.word	0x000000ff
        /*0088*/ 	.word	0x00000000
        /*008c*/ 	.short	0x0100
        /*008e*/ 	.byte	0x08
	.zero		1


	//   ....[1]....
        /*0090*/ 	.word	0x00000240
        /*0094*/ 	.word	0x000000ff
        /*0098*/ 	.word	0x00000028
        /*009c*/ 	.short	0x0100
        /*009e*/ 	.byte	0x08
	.zero		1


	//   ....[2]....
        /*00a0*/ 	.word	0x00000250
        /*00a4*/ 	.word	0x000000ff
        /*00a8*/ 	.word	0x00000008
        /*00ac*/ 	.short	0x0100
        /*00ae*/ 	.byte	0x08
	.zero		1


	//   ....[3]....
        /*00b0*/ 	.word	0x00000260
        /*00b4*/ 	.word	0x000000ff
        /*00b8*/ 	.word	0x00000030
        /*00bc*/ 	.short	0x0100
        /*00be*/ 	.byte	0x08
	.zero		1


	//   ....[4]....
        /*00c0*/ 	.word	0x00000270
        /*00c4*/ 	.word	0x000000ff
        /*00c8*/ 	.word	0x00000010
        /*00cc*/ 	.short	0x0100
        /*00ce*/ 	.byte	0x08
	.zero		1


	//   ....[5]....
        /*00d0*/ 	.word	0x00000280
        /*00d4*/ 	.word	0x000000ff
        /*00d8*/ 	.word	0x00000038
        /*00dc*/ 	.short	0x0100
        /*00de*/ 	.byte	0x08
	.zero		1


	//   ....[6]....
        /*00e0*/ 	.word	0x00000290
        /*00e4*/ 	.word	0x000000ff
        /*00e8*/ 	.word	0x00000018
        /*00ec*/ 	.short	0x0100
        /*00ee*/ 	.byte	0x08
	.zero		1


	//   ....[7]....
        /*00f0*/ 	.word	0x000002a0
        /*00f4*/ 	.word	0x000000ff
        /*00f8*/ 	.word	0x00000040
        /*00fc*/ 	.short	0x0100
        /*00fe*/ 	.byte	0x08
	.zero		1


	//   ....[8]....
        /*0100*/ 	.word	0x000002b0
        /*0104*/ 	.word	0x000000ff
        /*0108*/ 	.word	0x00000020
        /*010c*/ 	.short	0x0100
        /*010e*/ 	.byte	0x08
	.zero		1


	//   ....[9]....
        /*0110*/ 	.word	0x000002c0
        /*0114*/ 	.word	0x000000ff
        /*0118*/ 	.word	0x00000048
        /*011c*/ 	.short	0x0100
        /*011e*/ 	.byte	0x08
	.zero		1


	//   ....[10]....
        /*0120*/ 	.word	0x00000560
        /*0124*/ 	.word	0x000000ff
        /*0128*/ 	.word	0x00000060
        /*012c*/ 	.short	0x0100
        /*012e*/ 	.byte	0x08
	.zero		1


	//   ....[11]....
        /*0130*/ 	.word	0x000005e0
        /*0134*/ 	.word	0x000000ff
        /*0138*/ 	.word	0x00000068
        /*013c*/ 	.short	0x0100
        /*013e*/ 	.byte	0x08
	.zero		1


	//   ....[12]....
        /*0140*/ 	.word	0x00001450
        /*0144*/ 	.word	0x00000003
        /*0148*/ 	.word	0x00000000
        /*014c*/ 	.short	0x010a
        /*014e*/ 	.byte	0x3f
	.zero		1


	//   ....[13]....
        /*0150*/ 	.word	0x000014b0
        /*0154*/ 	.word	0x00000003
        /*0158*/ 	.word	0x00000000
        /*015c*/ 	.short	0x010a
        /*015e*/ 	.byte	0x3f
	.zero		1


	//   ....[14]....
        /*0160*/ 	.word	0x000019c0
        /*0164*/ 	.word	0x000000ff
        /*0168*/ 	.word	0x00000000
        /*016c*/ 	.short	0x010a
        /*016e*/ 	.byte	0x08
	.zero		1


	//   ....[15]....
        /*0170*/ 	.word	0x00001a00
        /*0174*/ 	.word	0x000000ff
        /*0178*/ 	.word	0x00000000
        /*017c*/ 	.short	0x010a
        /*017e*/ 	.byte	0x08
	.zero		1


	//   ....[16]....
        /*0180*/ 	.word	0x00001e20
        /*0184*/ 	.word	0x000000ff
        /*0188*/ 	.word	0x00000000
        /*018c*/ 	.short	0x0101
        /*018e*/ 	.byte	0x07
	.zero		1


	//   ....[17]....
        /*0190*/ 	.word	0x00002000
        /*0194*/ 	.word	0x000000ff
        /*0198*/ 	.word	0x00000000
        /*019c*/ 	.short	0x0101
        /*019e*/ 	.byte	0x06
	.zero		1


	//   ....[18]....
        /*01a0*/ 	.word	0x000071c0
        /*01a4*/ 	.word	0x0000000e
        /*01a8*/ 	.word	0x00000028
        /*01ac*/ 	.short	0x010a
        /*01ae*/ 	.byte	0x3f
	.zero		1


	//   ....[19]....
        /*01b0*/ 	.word	0x000075f0
        /*01b4*/ 	.word	0x00000006
        /*01b8*/ 	.word	0x00000068
        /*01bc*/ 	.short	0x0101
        /*01be*/ 	.byte	0x3f
	.zero		1


	//   ....[20]....
        /*01c0*/ 	.word	0x00007d10
        /*01c4*/ 	.word	0x00000007
        /*01c8*/ 	.word	0x00000000
        /*01cc*/ 	.short	0x010a
        /*01ce*/ 	.byte	0x3f
	.zero		1


	//   ....[21]....
        /*01d0*/ 	.word	0x00007d90
        /*01d4*/ 	.word	0x00000009
        /*01d8*/ 	.word	0x00000000
        /*01dc*/ 	.short	0x010a
        /*01de*/ 	.byte	0x3f
	.zero		1


	//   ....[22]....
        /*01e0*/ 	.word	0x00007e20
        /*01e4*/ 	.word	0x00000006
        /*01e8*/ 	.word	0x00000000
        /*01ec*/ 	.short	0x010a
        /*01ee*/ 	.byte	0x3f
	.zero		1


	//   ....[23]....
        /*01f0*/ 	.word	0x00007eb0
        /*01f4*/ 	.word	0x00000009
        /*01f8*/ 	.word	0x00000000
        /*01fc*/ 	.short	0x010a
        /*01fe*/ 	.byte	0x3f
	.zero		1


	//   ....[24]....
        /*0200*/ 	.word	0x00007f40
        /*0204*/ 	.word	0x00000003
        /*0208*/ 	.word	0x00000000
        /*020c*/ 	.short	0x010a
        /*020e*/ 	.byte	0x3f
	.zero		1


	//   ....[25]....
        /*0210*/ 	.word	0x00007fa0
        /*0214*/ 	.word	0x00000003
        /*0218*/ 	.word	0x00000000
        /*021c*/ 	.short	0x010a
        /*021e*/ 	.byte	0x3f
	.zero		1


	//   ....[26]....
        /*0220*/ 	.word	0x00008000
        /*0224*/ 	.word	0x00000004
        /*0228*/ 	.word	0x00000000
        /*022c*/ 	.short	0x010a
        /*022e*/ 	.byte	0x3f
	.zero		1


	//   ....[27]....
        /*0230*/ 	.word	0x000080d0
        /*0234*/ 	.word	0x0000000e
        /*0238*/ 	.word	0x00000028
        /*023c*/ 	.short	0x010a
        /*023e*/ 	.byte	0x3f
	.zero		1


	//   ....[28]....
        /*0240*/ 	.word	0x000081a0
        /*0244*/ 	.word	0x00000007
        /*0248*/ 	.word	0x00000000
        /*024c*/ 	.short	0x010a
        /*024e*/ 	.byte	0x3f
	.zero		1


	//   ....[29]....
        /*0250*/ 	.word	0x000081f0
        /*0254*/ 	.word	0x00000009
        /*0258*/ 	.word	0x00000000
        /*025c*/ 	.short	0x010a
        /*025e*/ 	.byte	0x3f
	.zero		1


	//   ....[30]....
        /*0260*/ 	.word	0x00008240
        /*0264*/ 	.word	0x00000006
        /*0268*/ 	.word	0x00000000
        /*026c*/ 	.short	0x010a
        /*026e*/ 	.byte	0x3f
	.zero		1


	//   ....[31]....
        /*0270*/ 	.word	0x00008290
        /*0274*/ 	.word	0x00000009
        /*0278*/ 	.word	0x00000000
        /*027c*/ 	.short	0x010a
        /*027e*/ 	.byte	0x3f
	.zero		1


	//----- nvinfo : EIATTR_NUM_MBARRIERS
	.align		4
.L_35:
        /*0280*/ 	.byte	0x03, 0x38
        /*0282*/ 	.short	0x000c


	//----- nvinfo : EIATTR_EXIT_INSTR_OFFSETS
	.align		4
        /*0284*/ 	.byte	0x04, 0x1c
        /*0286*/ 	.short	(.L_37 - .L_36)


	//   ....[0]....
.L_36:
        /*0288*/ 	.word	0x00000680


	//   ....[1]....
        /*028c*/ 	.word	0x00000f40


	//   ....[2]....
        /*0290*/ 	.word	0x000068a0


	//   ....[3]....
        /*0294*/ 	.word	0x00006ed0


	//   ....[4]....
        /*0298*/ 	.word	0x00007f90


	//----- nvinfo : EIATTR_MAX_THREADS
	.align		4
.L_37:
        /*029c*/ 	.byte	0x04, 0x05
        /*029e*/ 	.short	(.L_39 - .L_38)
.L_38:
        /*02a0*/ 	.word	0x00000180
        /*02a4*/ 	.word	0x00000001
        /*02a8*/ 	.word	0x00000001


	//----- nvinfo : EIATTR_CRS_STACK_SIZE
	.align		4
.L_39:
        /*02ac*/ 	.byte	0x04, 0x1e
        /*02ae*/ 	.short	(.L_41 - .L_40)
.L_40:
        /*02b0*/ 	.word	0x00000000


	//----- nvinfo : EIATTR_CBANK_PARAM_SIZE
	.align		4
.L_41:
        /*02b4*/ 	.byte	0x03, 0x19
        /*02b6*/ 	.short	0x0470


	//----- nvinfo : EIATTR_PARAM_CBANK
	.align		4
        /*02b8*/ 	.byte	0x04, 0x0a
        /*02ba*/ 	.short	(.L_43 - .L_42)
	.align		4
.L_42:
        /*02bc*/ 	.word	index@(.nv.constant0._ZN7cutlass13device_kernelINS_4gemm6kernel13GemmUniversalIN4cute5tupleIJiiiiEEENS1_10collective13CollectiveMmaINS1_34MainloopSm90TmaGmmaWarpSpecializedILi5ENS5_IJNS4_1CILi1EEESB_SB_EEENS1_35KernelTmaWarpSpecializedCooperativeEEENS5_IJNSA_ILi128EEESF_SF_EEENS_6half_tENS5_IJlSB_lEEESH_SI_NS4_8TiledMMAINS4_8MMA_AtomIJNS4_4SM904GMMA26MMA_64x128x16_F32F16F16_SSILNSM_5MajorE0ELSO_0ELNSM_7ScaleInE1ELSP_1EEEEEENS4_6LayoutINS5_IJNSA_ILi2EEESB_SB_EEENS5_IJSB_NSA_ILi0EEESV_EEEEENS5_IJNS4_10UnderscoreESY_SY_EEEEENS4_13SM90_TMA_LOADENS4_14ComposedLayoutINS4_7SwizzleILi3ELi4ELi3EEENS4_18smem_ptr_flag_bitsILi16EEENSS_INS5_IJNSA_ILi8EEENSA_ILi64EEEEEENS5_IJS18_SB_EEEEEEEvNS4_8identityES11_S1C_vS1D_EENS_8epilogue10collective6detail29Sm90TmaWarpSpecializedAdapterINS1G_15DefaultEpilogueISH_SI_SI_NS1F_6thread17LinearCombinationISH_Li1EffLNS1K_9ScaleType4KindE0ELNS_15FloatRoundStyleE2ESH_EENS1_15EpilogueDefaultEEEEEvvEEEEvNT_6ParamsE)
        /*02c0*/ 	.short	0x0210
        /*02c2*/ 	.short	0x0470


	//----- nvinfo : EIATTR_SW_WAR
	.align		4
.L_43:
        /*02c4*/ 	.byte	0x04, 0x36
        /*02c6*/ 	.short	(.L_45 - .L_44)
.L_44:
        /*02c8*/ 	.word	0x00000008
.L_45:


//--------------------- .nv.callgraph             --------------------------
	.section	.nv.callgraph,"",@"SHT_CUDA_CALLGRAPH"
	.align	4
	.sectionentsize	8
	.align		4
        /*0000*/ 	.word	0x00000000
	.align		4
        /*0004*/ 	.word	0xffffffff
	.align		4
        /*0008*/ 	.word	index@(_ZN7cutlass13device_kernelINS_4gemm6kernel13GemmUniversalIN4cute5tupleIJiiiiEEENS1_10collective13CollectiveMmaINS1_34MainloopSm90TmaGmmaWarpSpecializedILi5ENS5_IJNS4_1CILi1EEESB_SB_EEENS1_35KernelTmaWarpSpecializedCooperativeEEENS5_IJNSA_ILi128EEESF_SF_EEENS_6half_tENS5_IJlSB_lEEESH_SI_NS4_8TiledMMAINS4_8MMA_AtomIJNS4_4SM904GMMA26MMA_64x128x16_F32F16F16_SSILNSM_5MajorE0ELSO_0ELNSM_7ScaleInE1ELSP_1EEEEEENS4_6LayoutINS5_IJNSA_ILi2EEESB_SB_EEENS5_IJSB_NSA_ILi0EEESV_EEEEENS5_IJNS4_10UnderscoreESY_SY_EEEEENS4_13SM90_TMA_LOADENS4_14ComposedLayoutINS4_7SwizzleILi3ELi4ELi3EEENS4_18smem_ptr_flag_bitsILi16EEENSS_INS5_IJNSA_ILi8EEENSA_ILi64EEEEEENS5_IJS18_SB_EEEEEEEvNS4_8identityES11_S1C_vS1D_EENS_8epilogue10collective6detail29Sm90TmaWarpSpecializedAdapterINS1G_15DefaultEpilogueISH_SI_SI_NS1F_6thread17LinearCombinationISH_Li1EffLNS1K_9ScaleType4KindE0ELNS_15FloatRoundStyleE2ESH_EENS1_15EpilogueDefaultEEEEEvvEEEEvNT_6ParamsE)
	.align		4
        /*000c*/ 	.word	index@(__assertfail)
	.align		4
        /*0010*/ 	.word	0x00000000
	.align		4
        /*0014*/ 	.word	0xfffffffe
	.align		4
        /*0018*/ 	.word	0x00000000
	.align		4
        /*001c*/ 	.word	0xfffffffd
	.align		4
        /*0020*/ 	.word	0x00000000
	.align		4
        /*0024*/ 	.word	0xfffffffc


//--------------------- .nv.constant4             --------------------------
	.section	.nv.constant4,"a",@progbits
	.align	8
	.align		8
.nv.constant4:
        /*0000*/ 	.dword	__assertfail
	.align		8
        /*0008*/ 	.dword	__unnamed_1
	.align		8
        /*0010*/ 	.dword	_ZN39_INTERNAL_6c40a6fc_4_k_cu_d95fdc51_32634cuda3std3__45__cpo5beginE
	.align		8
        /*0018*/ 	.dword	_ZN39_INTERNAL_6c40a6fc_4_k_cu_d95fdc51_32634cuda3std3__45__cpo3endE
	.align		8
        /*0020*/ 	.dword	_ZN39_INTERNAL_6c40a6fc_4_k_cu_d95fdc51_32634cuda3std3__45__cpo6cbeginE
	.align		8
        /*0028*/ 	.dword	_ZN39_INTERNAL_6c40a6fc_4_k_cu_d95fdc51_32634cuda3std3__45__cpo4cendE
	.align		8
        /*0030*/ 	.dword	_ZN39_INTERNAL_6c40a6fc_4_k_cu_d95fdc51_32634cuda3std3__441_GLOBAL__N__6c40a6fc_4_k_cu_d95fdc51_32636ignoreE
	.align		8
        /*0038*/ 	.dword	_ZN39_INTERNAL_6c40a6fc_4_k_cu_d95fdc51_32634cuda3std3__419piecewise_constructE
	.align		8
        /*0040*/ 	.dword	_ZN39_INTERNAL_6c40a6fc_4_k_cu_d95fdc51_32634cuda3std3__48in_placeE
	.align		8
        /*0048*/ 	.dword	_ZN39_INTERNAL_6c40a6fc_4_k_cu_d95fdc51_32634cuda3std6ranges3__45__cpo4swapE
	.align		8
        /*0050*/ 	.dword	_ZN39_INTERNAL_6c40a6fc_4_k_cu_d95fdc51_32634cuda3std6ranges3__45__cpo9iter_moveE
	.align		8
        /*0058*/ 	.dword	_ZN39_INTERNAL_6c40a6fc_4_k_cu_d95fdc51_32634cute7productE
	.align		8
        /*0060*/ 	.dword	_ZN39_INTERNAL_6c40a6fc_4_k_cu_d95fdc51_32634cute1_E
	.align		8
        /*0068*/ 	.dword	$str$22
	.align		8
        /*0070*/ 	.dword	$str$23


//--------------------- .text._ZN7cutlass13device_kernelINS_4gemm6kernel13GemmUniversalIN4cute5tupleIJiiiiEEENS1_10collective13CollectiveMmaINS1_34MainloopSm90TmaGmmaWarpSpecializedILi5ENS5_IJNS4_1CILi1EEESB_SB_EEENS1_35KernelTmaWarpSpecializedCooperativeEEENS5_IJNSA_ILi128EEESF_SF_EEENS_6half_tENS5_IJlSB_lEEESH_SI_NS4_8TiledMMAINS4_8MMA_AtomIJNS4_4SM904GMMA26MMA_64x128x16_F32F16F16_SSILNSM_5MajorE0ELSO_0ELNSM_7ScaleInE1ELSP_1EEEEEENS4_6LayoutINS5_IJNSA_ILi2EEESB_SB_EEENS5_IJSB_NSA_ILi0EEESV_EEEEENS5_IJNS4_10UnderscoreESY_SY_EEEEENS4_13SM90_TMA_LOADENS4_14ComposedLayoutINS4_7SwizzleILi3ELi4ELi3EEENS4_18smem_ptr_flag_bitsILi16EEENSS_INS5_IJNSA_ILi8EEENSA_ILi64EEEEEENS5_IJS18_SB_EEEEEEEvNS4_8identityES11_S1C_vS1D_EENS_8epilogue10collective6detail29Sm90TmaWarpSpecializedAdapterINS1G_15DefaultEpilogueISH_SI_SI_NS1F_6thread17LinearCombinationISH_Li1EffLNS1K_9ScaleType4KindE0ELNS_15FloatRoundStyleE2ESH_EENS1_15EpilogueDefaultEEEEEvvEEEEvNT_6ParamsE --------------------------
	.section	.text._ZN7cutlass13device_kernelINS_4gemm6kernel13GemmUniversalIN4cute5tupleIJiiiiEEENS1_10collective13CollectiveMmaINS1_34MainloopSm90TmaGmmaWarpSpecializedILi5ENS5_IJNS4_1CILi1EEESB_SB_EEENS1_35KernelTmaWarpSpecializedCooperativeEEENS5_IJNSA_ILi128EEESF_SF_EEENS_6half_tENS5_IJlSB_lEEESH_SI_NS4_8TiledMMAINS4_8MMA_AtomIJNS4_4SM904GMMA26MMA_64x128x16_F32F16F16_SSILNSM_5MajorE0ELSO_0ELNSM_7ScaleInE1ELSP_1EEEEEENS4_6LayoutINS5_IJNSA_ILi2EEESB_SB_EEENS5_IJSB_NSA_ILi0EEESV_EEEEENS5_IJNS4_10UnderscoreESY_SY_EEEEENS4_13SM90_TMA_LOADENS4_14ComposedLayoutINS4_7SwizzleILi3ELi4ELi3EEENS4_18smem_ptr_flag_bitsILi16EEENSS_INS5_IJNSA_ILi8EEENSA_ILi64EEEEEENS5_IJS18_SB_EEEEEEEvNS4_8identityES11_S1C_vS1D_EENS_8epilogue10collective6detail29Sm90TmaWarpSpecializedAdapterINS1G_15DefaultEpilogueISH_SI_SI_NS1F_6thread17LinearCombinationISH_Li1EffLNS1K_9ScaleType4KindE0ELNS_15FloatRoundStyleE2ESH_EENS1_15EpilogueDefaultEEEEEvvEEEEvNT_6ParamsE,"ax",@progbits
	.align	128
.text._ZN7cutlass13device_kernelINS_4gemm6kernel13GemmUniversalIN4cute5tupleIJiiiiEEENS1_10collective13CollectiveMmaINS1_34MainloopSm90TmaGmmaWarpSpecializedILi5ENS5_IJNS4_1CILi1EEESB_SB_EEENS1_35KernelTmaWarpSpecializedCooperativeEEENS5_IJNSA_ILi128EEESF_SF_EEENS_6half_tENS5_IJlSB_lEEESH_SI_NS4_8TiledMMAINS4_8MMA_AtomIJNS4_4SM904GMMA26MMA_64x128x16_F32F16F16_SSILNSM_5MajorE0ELSO_0ELNSM_7ScaleInE1ELSP_1EEEEEENS4_6LayoutINS5_IJNSA_ILi2EEESB_SB_EEENS5_IJSB_NSA_ILi0EEESV_EEEEENS5_IJNS4_10UnderscoreESY_SY_EEEEENS4_13SM90_TMA_LOADENS4_14ComposedLayoutINS4_7SwizzleILi3ELi4ELi3EEENS4_18smem_ptr_flag_bitsILi16EEENSS_INS5_IJNSA_ILi8EEENSA_ILi64EEEEEENS5_IJS18_SB_EEEEEEEvNS4_8identityES11_S1C_vS1D_EENS_8epilogue10collective6detail29Sm90TmaWarpSpecializedAdapterINS1G_15DefaultEpilogueISH_SI_SI_NS1F_6thread17LinearCombinationISH_Li1EffLNS1K_9ScaleType4KindE0ELNS_15FloatRoundStyleE2ESH_EENS1_15EpilogueDefaultEEEEEvvEEEEvNT_6ParamsE:
        .type           _ZN7cutlass13device_kernelINS_4gemm6kernel13GemmUniversalIN4cute5tupleIJiiiiEEENS1_10collective13CollectiveMmaINS1_34MainloopSm90TmaGmmaWarpSpecializedILi5ENS5_IJNS4_1CILi1EEESB_SB_EEENS1_35KernelTmaWarpSpecializedCooperativeEEENS5_IJNSA_ILi128EEESF_SF_EEENS_6half_tENS5_IJlSB_lEEESH_SI_NS4_8TiledMMAINS4_8MMA_AtomIJNS4_4SM904GMMA26MMA_64x128x16_F32F16F16_SSILNSM_5MajorE0ELSO_0ELNSM_7ScaleInE1ELSP_1EEEEEENS4_6LayoutINS5_IJNSA_ILi2EEESB_SB_EEENS5_IJSB_NSA_ILi0EEESV_EEEEENS5_IJNS4_10UnderscoreESY_SY_EEEEENS4_13SM90_TMA_LOADENS4_14ComposedLayoutINS4_7SwizzleILi3ELi4ELi3EEENS4_18smem_ptr_flag_bitsILi16EEENSS_INS5_IJNSA_ILi8EEENSA_ILi64EEEEEENS5_IJS18_SB_EEEEEEEvNS4_8identityES11_S1C_vS1D_EENS_8epilogue10collective6detail29Sm90TmaWarpSpecializedAdapterINS1G_15DefaultEpilogueISH_SI_SI_NS1F_6thread17LinearCombinationISH_Li1EffLNS1K_9ScaleType4KindE0ELNS_15FloatRoundStyleE2ESH_EENS1_15EpilogueDefaultEEEEEvvEEEEvNT_6ParamsE,@function
        .size           _ZN7cutlass13device_kernelINS_4gemm6kernel13GemmUniversalIN4cute5tupleIJiiiiEEENS1_10collective13CollectiveMmaINS1_34MainloopSm90TmaGmmaWarpSpecializedILi5ENS5_IJNS4_1CILi1EEESB_SB_EEENS1_35KernelTmaWarpSpecializedCooperativeEEENS5_IJNSA_ILi128EEESF_SF_EEENS_6half_tENS5_IJlSB_lEEESH_SI_NS4_8TiledMMAINS4_8MMA_AtomIJNS4_4SM904GMMA26MMA_64x128x16_F32F16F16_SSILNSM_5MajorE0ELSO_0ELNSM_7ScaleInE1ELSP_1EEEEEENS4_6LayoutINS5_IJNSA_ILi2EEESB_SB_EEENS5_IJSB_NSA_ILi0EEESV_EEEEENS5_IJNS4_10UnderscoreESY_SY_EEEEENS4_13SM90_TMA_LOADENS4_14ComposedLayoutINS4_7SwizzleILi3ELi4ELi3EEENS4_18smem_ptr_flag_bitsILi16EEENSS_INS5_IJNSA_ILi8EEENSA_ILi64EEEEEENS5_IJS18_SB_EEEEEEEvNS4_8identityES11_S1C_vS1D_EENS_8epilogue10collective6detail29Sm90TmaWarpSpecializedAdapterINS1G_15DefaultEpilogueISH_SI_SI_NS1F_6thread17LinearCombinationISH_Li1EffLNS1K_9ScaleType4KindE0ELNS_15FloatRoundStyleE2ESH_EENS1_15EpilogueDefaultEEEEEvvEEEEvNT_6ParamsE,(.L_x_196 - _ZN7cutlass13device_kernelINS_4gemm6kernel13GemmUniversalIN4cute5tupleIJiiiiEEENS1_10collective13CollectiveMmaINS1_34MainloopSm90TmaGmmaWarpSpecializedILi5ENS5_IJNS4_1CILi1EEESB_SB_EEENS1_35KernelTmaWarpSpecializedCooperativeEEENS5_IJNSA_ILi128EEESF_SF_EEENS_6half_tENS5_IJlSB_lEEESH_SI_NS4_8TiledMMAINS4_8MMA_AtomIJNS4_4SM904GMMA26MMA_64x128x16_F32F16F16_SSILNSM_5MajorE0ELSO_0ELNSM_7ScaleInE1ELSP_1EEEEEENS4_6LayoutINS5_IJNSA_ILi2EEESB_SB_EEENS5_IJSB_NSA_ILi0EEESV_EEEEENS5_IJNS4_10UnderscoreESY_SY_EEEEENS4_13SM90_TMA_LOADENS4_14ComposedLayoutINS4_7SwizzleILi3ELi4ELi3EEENS4_18smem_ptr_flag_bitsILi16EEENSS_INS5_IJNSA_ILi8EEENSA_ILi64EEEEEENS5_IJS18_SB_EEEEEEEvNS4_8identityES11_S1C_vS1D_EENS_8epilogue10collective6detail29Sm90TmaWarpSpecializedAdapterINS1G_15DefaultEpilogueISH_SI_SI_NS1F_6thread17LinearCombinationISH_Li1EffLNS1K_9ScaleType4KindE0ELNS_15FloatRoundStyleE2ESH_EENS1_15EpilogueDefaultEEEEEvvEEEEvNT_6ParamsE)
        .other          _ZN7cutlass13device_kernelINS_4gemm6kernel13GemmUniversalIN4cute5tupleIJiiiiEEENS1_10collective13CollectiveMmaINS1_34MainloopSm90TmaGmmaWarpSpecializedILi5ENS5_IJNS4_1CILi1EEESB_SB_EEENS1_35KernelTmaWarpSpecializedCooperativeEEENS5_IJNSA_ILi128EEESF_SF_EEENS_6half_tENS5_IJlSB_lEEESH_SI_NS4_8TiledMMAINS4_8MMA_AtomIJNS4_4SM904GMMA26MMA_64x128x16_F32F16F16_SSILNSM_5MajorE0ELSO_0ELNSM_7ScaleInE1ELSP_1EEEEEENS4_6LayoutINS5_IJNSA_ILi2EEESB_SB_EEENS5_IJSB_NSA_ILi0EEESV_EEEEENS5_IJNS4_10UnderscoreESY_SY_EEEEENS4_13SM90_TMA_LOADENS4_14ComposedLayoutINS4_7SwizzleILi3ELi4ELi3EEENS4_18smem_ptr_flag_bitsILi16EEENSS_INS5_IJNSA_ILi8EEENSA_ILi64EEEEEENS5_IJS18_SB_EEEEEEEvNS4_8identityES11_S1C_vS1D_EENS_8epilogue10collective6detail29Sm90TmaWarpSpecializedAdapterINS1G_15DefaultEpilogueISH_SI_SI_NS1F_6thread17LinearCombinationISH_Li1EffLNS1K_9ScaleType4KindE0ELNS_15FloatRoundStyleE2ESH_EENS1_15EpilogueDefaultEEEEEvvEEEEvNT_6ParamsE,@"STO_CUDA_ENTRY STV_DEFAULT"
_ZN7cutlass13device_kernelINS_4gemm6kernel13GemmUniversalIN4cute5tupleIJiiiiEEENS1_10collective13CollectiveMmaINS1_34MainloopSm90TmaGmmaWarpSpecializedILi5ENS5_IJNS4_1CILi1EEESB_SB_EEENS1_35KernelTmaWarpSpecializedCooperativeEEENS5_IJNSA_ILi128EEESF_SF_EEENS_6half_tENS5_IJlSB_lEEESH_SI_NS4_8TiledMMAINS4_8MMA_AtomIJNS4_4SM904GMMA26MMA_64x128x16_F32F16F16_SSILNSM_5MajorE0ELSO_0ELNSM_7ScaleInE1ELSP_1EEEEEENS4_6LayoutINS5_IJNSA_ILi2EEESB_SB_EEENS5_IJSB_NSA_ILi0EEESV_EEEEENS5_IJNS4_10UnderscoreESY_SY_EEEEENS4_13SM90_TMA_LOADENS4_14ComposedLayoutINS4_7SwizzleILi3ELi4ELi3EEENS4_18smem_ptr_flag_bitsILi16EEENSS_INS5_IJNSA_ILi8EEENSA_ILi64EEEEEENS5_IJS18_SB_EEEEEEEvNS4_8identityES11_S1C_vS1D_EENS_8epilogue10collective6detail29Sm90TmaWarpSpecializedAdapterINS1G_15DefaultEpilogueISH_SI_SI_NS1F_6thread17LinearCombinationISH_Li1EffLNS1K_9ScaleType4KindE0ELNS_15FloatRoundStyleE2ESH_EENS1_15EpilogueDefaultEEEEEvvEEEEvNT_6ParamsE:
[----:B------:R-:W0:Y:S01]  /*0000*/  LDC R1, c[0x0][0x28] ;  /* 0x00000a00ff017b82 */ /* 0x000e220000000800 */
[----:B------:R-:W1:Y:S01]  /*0010*/  S2R R3, SR_TID.X ;  /* 0x0000000000037919 */ /* 0x000e620000002100 */
[----:B------:R-:W-:Y:S01]  /*0020*/  ELECT P0, URZ, PT ;  /* 0x00000000003f782f */ /* 0x000fe20003800000 */
[----:B------:R-:W-:Y:S01]  /*0030*/  BSSY B0, `(.L_x_0) ;  /* 0x000000f000007945 */ /* 0x000fe20003800000 */
[--C-:B-1----:R-:W-:Y:S02]  /*0040*/  SHF.R.U32.HI R0, RZ, 0x5, R3.reuse ;  /* 0x00000005ff007819 */ /* 0x102fe40000011603 */
[----:B------:R-:W-:-:S03]  /*0050*/  SHF.R.U32.HI R14, RZ, 0x7, R3 ;  /* 0x00000007ff0e7819 */ /* 0x000fc60000011603 */
[----:B------:R-:W1:Y:S04]  /*0060*/  SHFL.IDX PT, R4, R0, RZ, 0x1f ;  /* 0x00001fff00047589 */ /* 0x000e6800000e0000 */
[----:B------:R2:W3:Y:S01]  /*0070*/  SHFL.IDX PT, R10, R14, RZ, 0x1f ;  /* 0x00001fff0e0a7589 */ /* 0x0004e200000e0000 */
[----:B-1----:R-:W-:-:S13]  /*0080*/  ISETP.NE.OR P0, PT, R4, RZ, !P0 ;  /* 0x000000ff0400720c */ /* 0x002fda0004705670 */
[----:B0-23--:R-:W-:Y:S05]  /*0090*/  @P0 BRA `(.L_x_1) ;  /* 0x0000000000200947 */ /* 0x00dfea0003800000 */
[----:B------:R-:W-:Y:S02]  /*00a0*/  ULDC.64 UR4, c[0x0][0x198] ;  /* 0x0000660000047ab9 */ /* 0x000fe40000000a00 */
[----:B------:R-:W-:Y:S02]  /*00b0*/  UIADD3 UR6, UP0, UR4, 0xf0, URZ ;  /* 0x000000f004067890 */ /* 0x000fe4000ff1e03f */
[----:B------:R-:W-:Y:S02]  /*00c0*/  UIADD3 UR4, UP1, UR4, 0x1f0, URZ ;  /* 0x000001f004047890 */ /* 0x000fe4000ff3e03f */
[----:B------:R-:W-:Y:S02]  /*00d0*/  UIADD3.X UR7, URZ, UR5, URZ, UP0, !UPT ;  /* 0x000000053f077290 */ /* 0x000fe400087fe43f */
[----:B------:R-:W-:-:S07]  /*00e0*/  UIADD3.X UR5, URZ, UR5, URZ, UP1, !UPT ;  /* 0x000000053f057290 */ /* 0x000fce0008ffe43f */
[----:B------:R0:W-:Y:S02]  /*00f0*/  UTMACCTL.PF [UR6] ;  /* 0x00000000060079b9 */ /* 0x0001e40008040000 */
[----:B------:R0:W-:Y:S02]  /*0100*/  UTMACCTL.PF [UR4] ;  /* 0x00000000040079b9 */ /* 0x0001e40008040000 */
[----:B0-----:R-:W-:Y:S01]  /*0110*/  NOP ;  /* 0x0000000000007918 */ /* 0x001fe20000000000 */
.L_x_1:
[----:B------:R-:W-:Y:S05]  /*0120*/  BSYNC B0 ;  /* 0x0000000000007941 */ /* 0x000fea0003800000 */
.L_x_0:
[----:B------:R-:W0:Y:S02]  /*0130*/  SHFL.IDX PT, R2, R0, RZ, 0x1f ;  /* 0x00001fff00027589 */ /* 0x000e2400000e0000 */
[----:B0-----:R-:W-:-:S13]  /*0140*/  ISETP.NE.AND P0, PT, R2, RZ, PT ;  /* 0x000000ff0200720c */ /* 0x001fda0003f05270 */
[----:B------:R-:W-:Y:S05]  /*0150*/  @P0 BRA `(.L_x_2) ;  /* 0x0000000000600947 */ /* 0x000fea0003800000 */
[----:B------:R-:W0:Y:S01]  /*0160*/  S2UR UR8, SR_CgaCtaId ;  /* 0x00000000000879c3 */ /* 0x000e220000008800 */
[----:B------:R-:W-:Y:S01]  /*0170*/  UMOV UR4, 0x400 ;  /* 0x0000040000047882 */ /* 0x000fe20000000000 */
[----:B------:R-:W-:Y:S01]  /*0180*/  UMOV UR5, 0x1 ;  /* 0x0000000100057882 */ /* 0x000fe20000000000 */
[----:B------:R-:W-:Y:S01]  /*0190*/  UMOV UR6, 0x100 ;  /* 0x0000010000067882 */ /* 0x000fe20000000000 */
[----:B------:R-:W-:Y:S01]  /*01a0*/  ELECT P0, URZ, PT ;  /* 0x00000000003f782f */ /* 0x000fe20003800000 */
[----:B------:R-:W-:-:S04]  /*01b0*/  UIADD3 UR6, -UR6, 0x100000, URZ ;  /* 0x0010000006067890 */ /* 0x000fc8000fffe13f */
[----:B------:R-:W-:Y:S02]  /*01c0*/  USHF.L.U32 UR7, UR6, 0xb, URZ ;  /* 0x0000000b06077899 */ /* 0x000fe4000800063f */
[----:B------:R-:W-:Y:S02]  /*01d0*/  USHF.L.U32 UR6, UR6, 0x1, URZ ;  /* 0x0000000106067899 */ /* 0x000fe4000800063f */
[----:B0-----:R-:W-:Y:S02]  /*01e0*/  ULEA UR8, UR8, UR4, 0x18 ;  /* 0x0000000408087291 */ /* 0x001fe4000f8ec03f */
[----:B------:R-:W-:-:S04]  /*01f0*/  UIADD3 UR4, -UR5, 0x100000, URZ ;  /* 0x0010000005047890 */ /* 0x000fc8000fffe13f */
[----:B------:R-:W-:Y:S02]  /*0200*/  USHF.L.U32 UR5, UR4, 0xb, URZ ;  /* 0x0000000b04057899 */ /* 0x000fe4000800063f */
[----:B------:R-:W-:Y:S01]  /*0210*/  USHF.L.U32 UR4, UR4, 0x1, URZ ;  /* 0x0000000104047899 */ /* 0x000fe2000800063f */
[----:B------:R-:W0:Y:S11]  /*0220*/  FENCE.VIEW.ASYNC.S ;  /* 0x00000000000073c6 */ /* 0x000e360000000000 */
[----:B0-----:R0:W1:Y:S01]  /*0230*/  SYNCS.EXCH.64 URZ, [UR8], UR4 ;  /* 0x00000004083f75b2 */ /* 0x0010620008000100 */
[----:B------:R0:W2:Y:S01]  /*0240*/  SYNCS.EXCH.64 URZ, [UR8+0x28], UR6 ;  /* 0x00002806083f75b2 */ /* 0x0000a20008000100 */
[----:B------:R0:W3:Y:S01]  /*0250*/  SYNCS.EXCH.64 URZ, [UR8+0x8], UR4 ;  /* 0x00000804083f75b2 */ /* 0x0000e20008000100 */
[----:B------:R0:W4:Y:S01]  /*0260*/  SYNCS.EXCH.64 URZ, [UR8+0x30], UR6 ;  /* 0x00003006083f75b2 */ /* 0x0001220008000100 */
[----:B------:R0:W0:Y:S01]  /*0270*/  SYNCS.EXCH.64 URZ, [UR8+0x10], UR4 ;  /* 0x00001004083f75b2 */ /* 0x0000220008000100 */
[----:B------:R0:W0:Y:S01]  /*0280*/  SYNCS.EXCH.64 URZ, [UR8+0x38], UR6 ;  /* 0x00003806083f75b2 */ /* 0x0000220008000100 */
[----:B------:R0:W0:Y:S01]  /*0290*/  SYNCS.EXCH.64 URZ, [UR8+0x18], UR4 ;  /* 0x00001804083f75b2 */ /* 0x0000220008000100 */
[----:B------:R0:W0:Y:S01]  /*02a0*/  SYNCS.EXCH.64 URZ, [UR8+0x40], UR6 ;  /* 0x00004006083f75b2 */ /* 0x0000220008000100 */
[----:B------:R0:W0:Y:S01]  /*02b0*/  SYNCS.EXCH.64 URZ, [UR8+0x20], UR4 ;  /* 0x00002004083f75b2 */ /* 0x0000220008000100 */
[----:B------:R0:W0:Y:S01]  /*02c0*/  SYNCS.EXCH.64 URZ, [UR8+0x48], UR6 ;  /* 0x00004806083f75b2 */ /* 0x0000220008000100 */
[----:B------:R-:W-:Y:S01]  /*02d0*/  NOP ;  /* 0x0000000000007918 */ /* 0x000fe20000000000 */
.L_x_2:
[----:B------:R-:W5:Y:S01]  /*02e0*/  SHFL.IDX PT, R0, R0, RZ, 0x1f ;  /* 0x00001fff00007589 */ /* 0x000f6200000e0000 */
[----:B------:R-:W-:Y:S01]  /*02f0*/  ELECT P0, URZ, PT ;  /* 0x00000000003f782f */ /* 0x000fe20003800000 */
[----:B------:R-:W1:Y:S01]  /*0300*/  LDC R2, c[0x0][0x65c] ;  /* 0x00019700ff027b82 */ /* 0x000e620000000800 */
[----:B------:R-:W-:Y:S01]  /*0310*/  SHF.R.S32.HI R7, RZ, 0x1f, R4 ;  /* 0x0000001fff077819 */ /* 0x000fe20000011404 */
[----:B------:R-:W2:Y:S01]  /*0320*/  S2R R5, SR_CTAID.Y ;  /* 0x0000000000057919 */ /* 0x000ea20000002600 */
[----:B0-----:R-:W-:Y:S01]  /*0330*/  UMOV UR4, 0x20 ;  /* 0x0000002000047882 */ /* 0x001fe20000000000 */
[----:B------:R-:W-:Y:S01]  /*0340*/  NOP ;  /* 0x0000000000007918 */ /* 0x000fe20000000000 */
[----:B------:R-:W-:Y:S01]  /*0350*/  LEA.HI R7, R7, R4, RZ, 0x2 ;  /* 0x0000000407077211 */ /* 0x000fe200078f10ff */
[----:B------:R-:W0:Y:S01]  /*0360*/  S2R R6, SR_CTAID.X ;  /* 0x0000000000067919 */ /* 0x000e220000002500 */
[----:B------:R-:W-:Y:S01]  /*0370*/  ISETP.NE.AND P2, PT, R10, RZ, PT ;  /* 0x000000ff0a00720c */ /* 0x000fe20003f45270 */
[----:B------:R-:W-:Y:S01]  /*0380*/  NOP ;  /* 0x0000000000007918 */ /* 0x000fe20000000000 */
[----:B------:R-:W-:-:S02]  /*0390*/  LOP3.LUT R7, R7, 0xfffffffc, RZ, 0xc0, !PT ;  /* 0xfffffffc07077812 */ /* 0x000fc400078ec0ff */
[----:B-----5:R-:W-:Y:S02]  /*03a0*/  ISETP.NE.OR P0, PT, R0, RZ, !P0 ;  /* 0x000000ff0000720c */ /* 0x020fe40004705670 */
[----:B-1----:R-:W-:-:S04]  /*03b0*/  ISETP.NE.AND P3, PT, R2, 0x1, PT ;  /* 0x000000010200780c */ /* 0x002fc80003f65270 */
[----:B------:R-:W-:Y:S01]  /*03c0*/  P2R R0, PR, RZ, 0x8 ;  /* 0x00000008ff007803 */ /* 0x000fe20000000000 */
[----:B------:R-:W-:Y:S01]  /*03d0*/  IMAD.IADD R0, R4, 0x1, -R7 ;  /* 0x0000000104007824 */ /* 0x000fe200078e0a07 */
[----:B------:R-:W-:Y:S01]  /*03e0*/  LOP3.LUT R4, R3, 0x7f, RZ, 0xc0, !PT ;  /* 0x0000007f03047812 */ /* 0x000fe200078ec0ff */
[----:B------:R-:W-:-:S03]  /*03f0*/  IMAD.MOV.U32 R7, RZ, RZ, RZ ;  /* 0x000000ffff077224 */ /* 0x000fc600078e00ff */
[----:B------:R-:W-:Y:S01]  /*0400*/  ISETP.NE.AND P1, PT, R0, 0x3, PT ;  /* 0x000000030000780c */ /* 0x000fe20003f25270 */
[----:B------:R-:W-:Y:S01]  /*0410*/  VOTEU.ALL UP0, P0 ;  /* 0x00000000003f7886 */ /* 0x000fe20000000000 */
[----:B------:R-:W-:Y:S01]  /*0420*/  VOTEU.ALL UP1, P0 ;  /* 0x00000000003f7886 */ /* 0x000fe20000020000 */
[----:B------:R-:W0:Y:S01]  /*0430*/  @P3 LDC R17, c[0x0][0x10] ;  /* 0x00000400ff113b82 */ /* 0x000e220000000800 */
[----:B--2---:R-:W-:Y:S02]  /*0440*/  @P3 IMAD.MOV.U32 R8, RZ, RZ, R5 ;  /* 0x000000ffff083224 */ /* 0x004fe400078e0005 */
[----:B------:R-:W-:Y:S01]  /*0450*/  @!UP0 UMOV UR6, 0x400 ;  /* 0x0000040000068882 */ /* 0x000fe20000000000 */
[----:B------:R-:W-:-:S04]  /*0460*/  @!UP0 UIADD3 UR4, -UR4, 0x100000, URZ ;  /* 0x0010000004048890 */ /* 0x000fc8000fffe13f */
[----:B------:R-:W-:Y:S02]  /*0470*/  @!UP0 USHF.L.U32 UR5, UR4, 0xb, URZ ;  /* 0x0000000b04058899 */ /* 0x000fe4000800063f */
[----:B------:R-:W-:Y:S01]  /*0480*/  @!UP0 USHF.L.U32 UR4, UR4, 0x1, URZ ;  /* 0x0000000104048899 */ /* 0x000fe2000800063f */
[----:B------:R-:W-:Y:S01]  /*0490*/  @P3 IMAD.MOV.U32 R9, RZ, RZ, RZ ;  /* 0x000000ffff093224 */ /* 0x000fe200078e00ff */
[----:B------:R-:W1:Y:S08]  /*04a0*/  @!UP0 S2UR UR7, SR_CgaCtaId ;  /* 0x00000000000789c3 */ /* 0x000e700000008800 */
[----:B------:R-:W2:Y:S01]  /*04b0*/  @!P3 LDC R11, c[0x0][0xc] ;  /* 0x00000300ff0bbb82 */ /* 0x000ea20000000800 */
[----:B0-----:R-:W-:Y:S01]  /*04c0*/  @P3 IMAD.WIDE.U32 R16, R6, R17, R8 ;  /* 0x0000001106103225 */ /* 0x001fe200078e0008 */
[----:B-1----:R-:W-:Y:S01]  /*04d0*/  @!UP0 ULEA UR8, UR7, UR6, 0x18 ;  /* 0x0000000607088291 */ /* 0x002fe2000f8ec03f */
[----:B------:R-:W-:-:S02]  /*04e0*/  VOTEU.ALL UP0, P0 ;  /* 0x00000000003f7886 */ /* 0x000fc40000000000 */
[----:B------:R-:W-:Y:S01]  /*04f0*/  ULDC UR6, c[0x0][0xc] ;  /* 0x0000030000067ab9 */ /* 0x000fe20000000800 */
[----:B------:R-:W-:Y:S01]  /*0500*/  ISETP.EQ.OR P0, PT, R0, RZ, !P1 ;  /* 0x000000ff0000720c */ /* 0x000fe20004f02670 */
[----:B------:R-:W-:-:S03]  /*0510*/  ULDC UR7, c[0x0][0x10] ;  /* 0x0000040000077ab9 */ /* 0x000fc60000000800 */
[C---:B------:R-:W-:Y:S01]  /*0520*/  ISETP.EQ.AND P0, PT, R10.reuse, RZ, P0 ;  /* 0x000000ff0a00720c */ /* 0x040fe20000702270 */
[----:B------:R-:W-:Y:S02]  /*0530*/  VIADD R10, R10, 0xffffffff ;  /* 0xffffffff0a0a7836 */ /* 0x000fe40000000000 */
[----:B--2---:R-:W-:Y:S01]  /*0540*/  @!P3 IMAD.WIDE.U32 R8, R11, R5, R6 ;  /* 0x000000050b08b225 */ /* 0x004fe200078e0006 */
[----:B------:R-:W0:Y:S02]  /*0550*/  FENCE.VIEW.ASYNC.S ;  /* 0x00000000000073c6 */ /* 0x000e240000000000 */
[----:B0-----:R-:W3:Y:S01]  /*0560*/  @!UP0 SYNCS.EXCH.64 URZ, [UR8+0x60], UR4 ;  /* 0x00006004083f85b2 */ /* 0x001ee20008000100 */
[----:B------:R-:W-:Y:S01]  /*0570*/  SEL R18, RZ, 0x1, !P0 ;  /* 0x00000001ff127807 */ /* 0x000fe20004000000 */
[----:B------:R-:W-:Y:S01]  /*0580*/  @P3 IMAD.MOV.U32 R11, RZ, RZ, RZ ;  /* 0x000000ffff0b3224 */ /* 0x000fe200078e00ff */
[----:B------:R-:W-:Y:S01]  /*0590*/  ISETP.GE.U32.AND P1, PT, R10, 0x2, PT ;  /* 0x000000020a00780c */ /* 0x000fe20003f26070 */
[----:B------:R-:W-:-:S02]  /*05a0*/  @!P3 IMAD.MOV.U32 R16, RZ, RZ, R8 ;  /* 0x000000ffff10b224 */ /* 0x000fc400078e0008 */
[----:B------:R-:W-:Y:S01]  /*05b0*/  @P3 IMAD.IADD R17, R17, 0x1, R11 ;  /* 0x0000000111113824 */ /* 0x000fe200078e020b */
[----:B------:R-:W-:Y:S01]  /*05c0*/  SEL R18, R18, 0x2, P1 ;  /* 0x0000000212127807 */ /* 0x000fe20000800000 */
[----:B------:R-:W-:Y:S01]  /*05d0*/  @!P3 IMAD.MOV.U32 R17, RZ, RZ, R9 ;  /* 0x000000ffff11b224 */ /* 0x000fe200078e0009 */
[----:B------:R0:W3:Y:S01]  /*05e0*/  @!UP1 SYNCS.EXCH.64 URZ, [UR8+0x68], UR4 ;  /* 0x00006804083f95b2 */ /* 0x0000e20008000100 */
[----:B------:R-:W-:Y:S01]  /*05f0*/  NOP ;  /* 0x0000000000007918 */ /* 0x000fe20000000000 */
[----:B0-----:R-:W-:-:S03]  /*0600*/  UIMAD.WIDE.U32 UR4, UR6, UR7, URZ ;  /* 0x00000007060472a5 */ /* 0x001fc6000f8e003f */
[----:B------:R-:W-:Y:S02]  /*0610*/  ULDC UR6, c[0x0][0x14] ;  /* 0x0000050000067ab9 */ /* 0x000fe40000000800 */
[----:B------:R-:W-:Y:S02]  /*0620*/  UIMAD.WIDE.U32 UR38, UR4, UR6, URZ ;  /* 0x00000006042672a5 */ /* 0x000fe4000f8e003f */
[----:B------:R-:W-:-:S04]  /*0630*/  UIMAD UR41, UR5, UR6, URZ ;  /* 0x00000006052972a4 */ /* 0x000fc8000f8e023f */
[----:B------:R-:W-:Y:S01]  /*0640*/  UIADD3 UR41, UR39, UR41, URZ ;  /* 0x0000002927297290 */ /* 0x000fe2000fffe03f */
[----:B---34-:R-:W-:Y:S06]  /*0650*/  BAR.SYNC.DEFER_BLOCKING 0x0 ;  /* 0x0000000000007b1d */ /* 0x018fec0000010000 */
[----:B------:R-:W-:Y:S05]  /*0660*/  @!P2 BRA `(.L_x_3) ;  /* 0x000000600090a947 */ /* 0x000fea0003800000 */
[----:B------:R-:W-:-:S13]  /*0670*/  ISETP.GT.U32.AND P0, PT, R10, 0x1, PT ;  /* 0x000000010a00780c */ /* 0x000fda0003f04070 */
[----:B------:R-:W-:Y:S05]  /*0680*/  @P0 EXIT ;  /* 0x000000000000094d */ /* 0x000fea0003800000 */
[----:B------:R-:W-:Y:S01]  /*0690*/  ULDC.64 UR4, c[0x0][0x650] ;  /* 0x0001940000047ab9 */ /* 0x000fe20000000a00 */
[----:B------:R-:W-:Y:S01]  /*06a0*/  PRMT R0, RZ, 0x7610, R0 ;  /* 0x00007610ff007816 */ /* 0x000fe20000000000 */
[----:B------:R-:W-:Y:S01]  /*06b0*/  IMAD.MOV.U32 R101, RZ, RZ, -0x1 ;  /* 0xffffffffff657424 */ /* 0x000fe200078e00ff */
[----:B------:R-:W-:Y:S01]  /*06c0*/  ISETP.GE.U32.AND P0, PT, R16, UR4, PT ;  /* 0x0000000410007c0c */ /* 0x000fe2000bf06070 */
[----:B------:R-:W-:Y:S02]  /*06d0*/  IMAD.MOV.U32 R100, RZ, RZ, -0x1 ;  /* 0xffffffffff647424 */ /* 0x000fe400078e00ff */
[----:B------:R-:W-:Y:S01]  /*06e0*/  IMAD.MOV.U32 R99, RZ, RZ, -0x1 ;  /* 0xffffffffff637424 */ /* 0x000fe200078e00ff */
[----:B------:R-:W-:-:S13]  /*06f0*/  ISETP.GE.U32.AND.EX P0, PT, R17, UR5, PT, P0 ;  /* 0x0000000511007c0c */ /* 0x000fda000bf06100 */
[----:B------:R-:W-:Y:S05]  /*0700*/  @P0 BRA `(.L_x_4) ;  /* 0x0000000400540947 */ /* 0x000fea0003800000 */
[----:B------:R-:W0:Y:S01]  /*0710*/  LDC.64 R20, c[0x0][0x628] ;  /* 0x00018a00ff147b82 */ /* 0x000e220000000a00 */
[----:B------:R-:W-:Y:S02]  /*0720*/  IMAD.MOV.U32 R8, RZ, RZ, R16 ;  /* 0x000000ffff087224 */ /* 0x000fe400078e0010 */
[----:B------:R-:W-:-:S05]  /*0730*/  IMAD.MOV.U32 R9, RZ, RZ, R17 ;  /* 0x000000ffff097224 */ /* 0x000fca00078e0011 */
[----:B------:R-:W1:Y:S08]  /*0740*/  LDC R0, c[0x0][0x630] ;  /* 0x00018c00ff007b82 */ /* 0x000e700000000800 */
[----:B------:R-:W2:Y:S01]  /*0750*/  LDC.64 R22, c[0x0][0x620] ;  /* 0x00018800ff167b82 */ /* 0x000ea20000000a00 */
[----:B0-----:R-:W-:-:S04]  /*0760*/  ISETP.NE.U32.AND P0, PT, R20, RZ, PT ;  /* 0x000000ff1400720c */ /* 0x001fc80003f05070 */
[----:B------:R-:W-:-:S13]  /*0770*/  ISETP.NE.AND.EX P0, PT, R21, RZ, PT, P0 ;  /* 0x000000ff1500720c */ /* 0x000fda0003f05300 */
[----:B-12---:R-:W-:Y:S05]  /*0780*/  @!P0 BRA `(.L_x_5) ;  /* 0x0000000000288947 */ /* 0x006fea0003800000 */
[----:B------:R-:W0:Y:S02]  /*0790*/  LDC R13, c[0x0][0x634] ;  /* 0x00018d00ff0d7b82 */ /* 0x000e240000000800 */
[----:B0-----:R-:W-:-:S05]  /*07a0*/  IADD3 R13, P0, R16, R13, RZ ;  /* 0x0000000d100d7210 */ /* 0x001fca0007f1e0ff */
[----:B------:R-:W-:-:S04]  /*07b0*/  IMAD.X R15, RZ, RZ, R17, P0 ;  /* 0x000000ffff0f7224 */ /* 0x000fc800000e0611 */
[----:B------:R-:W-:-:S04]  /*07c0*/  IMAD.WIDE.U32 R8, R15, R20, RZ ;  /* 0x000000140f087225 */ /* 0x000fc800078e00ff */
[----:B------:R-:W-:-:S04]  /*07d0*/  IMAD.WIDE.U32 R10, P0, R13, R21, R8 ;  /* 0x000000150d0a7225 */ /* 0x000fc80007800008 */
[----:B------:R-:W-:-:S04]  /*07e0*/  IMAD.WIDE.U32 R8, R13, R20, RZ ;  /* 0x000000140d087225 */ /* 0x000fc800078e00ff */
[----:B------:R-:W-:Y:S01]  /*07f0*/  IMAD.X R13, RZ, RZ, RZ, P0 ;  /* 0x000000ffff0d7224 */ /* 0x000fe200000e06ff */
[----:B------:R-:W-:Y:S01]  /*0800*/  IADD3 RZ, P0, R9, R10, RZ ;  /* 0x0000000a09ff7210 */ /* 0x000fe20007f1e0ff */
[----:B------:R-:W-:-:S04]  /*0810*/  IMAD.MOV.U32 R12, RZ, RZ, R11 ;  /* 0x000000ffff0c7224 */ /* 0x000fc800078e000b */
[----:B------:R-:W-:-:S08]  /*0820*/  IMAD.WIDE.U32.X R8, R15, R21, R12, P0 ;  /* 0x000000150f087225 */ /* 0x000fd000000e040c */
.L_x_5:
[-CC-:B------:R-:W-:Y:S01]  /*0830*/  SHF.R.U64 R99, R8, R0.reuse, R9.reuse ;  /* 0x0000000008637219 */ /* 0x180fe20000001209 */
[----:B------:R-:W0:Y:S01]  /*0840*/  LDC R12, c[0x0][0x618] ;  /* 0x00018600ff0c7b82 */ /* 0x000e220000000800 */
[----:B------:R-:W-:Y:S01]  /*0850*/  SHF.R.U32.HI R7, RZ, R0, R9 ;  /* 0x00000000ff077219 */ /* 0x000fe20000011609 */
[----:B------:R-:W-:Y:S01]  /*0860*/  ULDC UR4, c[0x0][0x150] ;  /* 0x0000540000047ab9 */ /* 0x000fe20000000800 */
[----:B------:R-:W-:Y:S02]  /*0870*/  IADD3 R11, P0, RZ, -R99, RZ ;  /* 0x80000063ff0b7210 */ /* 0x000fe40007f1e0ff */
[----:B------:R-:W-:-:S03]  /*0880*/  I2FP.F32.U32 R0, R6 ;  /* 0x0000000600007245 */ /* 0x000fc60000201000 */
[----:B------:R-:W1:Y:S01]  /*0890*/  LDC.64 R30, c[0x0][0x640] ;  /* 0x00019000ff1e7b82 */ /* 0x000e620000000a00 */
[----:B------:R-:W-:Y:S02]  /*08a0*/  IMAD.X R13, RZ, RZ, ~R7, P0 ;  /* 0x000000ffff0d7224 */ /* 0x000fe400000e0e07 */
[----:B------:R-:W-:Y:S01]  /*08b0*/  FMUL R0, R0, UR4 ;  /* 0x0000000400007c20 */ /* 0x000fe20008400000 */
[----:B------:R-:W-:Y:S01]  /*08c0*/  IMAD.WIDE.U32 R8, R11, R22, R16 ;  /* 0x000000160b087225 */ /* 0x000fe200078e0010 */
[----:B------:R-:W-:-:S03]  /*08d0*/  ULDC UR4, c[0x0][0x154] ;  /* 0x0000550000047ab9 */ /* 0x000fc60000000800 */
[----:B------:R-:W-:Y:S01]  /*08e0*/  IMAD R10, R13, R22, RZ ;  /* 0x000000160d0a7224 */ /* 0x000fe200078e02ff */
[----:B------:R-:W2:Y:S01]  /*08f0*/  LDC R7, c[0x0][0x144] ;  /* 0x00005100ff077b82 */ /* 0x000ea20000000800 */
[----:B------:R-:W3:Y:S02]  /*0900*/  F2I.U32.TRUNC.NTZ R0, R0 ;  /* 0x0000000000007305 */ /* 0x000ee4000020f000 */
[----:B------:R-:W-:-:S04]  /*0910*/  IMAD R11, R11, R23, R10 ;  /* 0x000000170b0b7224 */ /* 0x000fc800078e020a */
[----:B------:R-:W-:Y:S01]  /*0920*/  IMAD.IADD R9, R9, 0x1, R11 ;  /* 0x0000000109097824 */ /* 0x000fe200078e020b */
[----:B------:R-:W4:Y:S01]  /*0930*/  LDC R24, c[0x0][0x608] ;  /* 0x00018200ff187b82 */ /* 0x000f220000000800 */
[----:B------:R-:W-:-:S03]  /*0940*/  IMAD.MOV.U32 R11, RZ, RZ, -0x1 ;  /* 0xffffffffff0b7424 */ /* 0x000fc600078e00ff */
[-CC-:B0-----:R-:W-:Y:S02]  /*0950*/  SHF.R.U64 R22, R8, R12.reuse, R9.reuse ;  /* 0x0000000c08167219 */ /* 0x181fe40000001209 */
[----:B------:R-:W-:Y:S02]  /*0960*/  I2FP.F32.U32 R8, R5 ;  /* 0x0000000500087245 */ /* 0x000fe40000201000 */
[----:B------:R-:W0:Y:S01]  /*0970*/  LDC R28, c[0x0][0x658] ;  /* 0x00019600ff1c7b82 */ /* 0x000e220000000800 */
[----:B-1----:R-:W-:Y:S01]  /*0980*/  ISETP.NE.U32.AND P0, PT, R30, RZ, PT ;  /* 0x000000ff1e00720c */ /* 0x002fe20003f05070 */
[----:B---3--:R-:W-:Y:S02]  /*0990*/  IMAD.MOV R10, RZ, RZ, -R0 ;  /* 0x000000ffff0a7224 */ /* 0x008fe400078e0a00 */
[----:B------:R-:W-:Y:S01]  /*09a0*/  FMUL R8, R8, UR4 ;  /* 0x0000000408087c20 */ /* 0x000fe20008400000 */
[----:B------:R-:W-:Y:S02]  /*09b0*/  SHF.R.U32.HI R9, RZ, R12, R9 ;  /* 0x0000000cff097219 */ /* 0x000fe40000011609 */
[----:B------:R-:W-:Y:S01]  /*09c0*/  ISETP.NE.AND.EX P0, PT, R31, RZ, PT, P0 ;  /* 0x000000ff1f00720c */ /* 0x000fe20003f05300 */
[----:B------:R1:W3:Y:S01]  /*09d0*/  F2I.U32.TRUNC.NTZ R15, R8 ;  /* 0x00000008000f7305 */ /* 0x0002e2000020f000 */
[----:B------:R-:W1:Y:S01]  /*09e0*/  LDC R20, c[0x0][0x148] ;  /* 0x00005200ff147b82 */ /* 0x000e620000000800 */
[----:B--2---:R-:W-:-:S07]  /*09f0*/  IMAD R0, R7, R10, R6 ;  /* 0x0000000a07007224 */ /* 0x004fce00078e0206 */
[----:B------:R-:W2:Y:S01]  /*0a00*/  LDC R26, c[0x0][0x600] ;  /* 0x00018000ff1a7b82 */ /* 0x000ea20000000800 */
[-CC-:B----4-:R-:W-:Y:S02]  /*0a10*/  SHF.R.U64 R32, R22, R24.reuse, R9.reuse ;  /* 0x0000001816207219 */ /* 0x190fe40000001209 */
[----:B------:R-:W-:Y:S01]  /*0a20*/  SHF.R.U32.HI R7, RZ, R24, R9 ;  /* 0x00000018ff077219 */ /* 0x000fe20000011609 */
[----:B------:R-:W-:-:S04]  /*0a30*/  IMAD.MOV.U32 R9, RZ, RZ, 0x1 ;  /* 0x00000001ff097424 */ /* 0x000fc800078e00ff */
[----:B------:R-:W4:Y:S01]  /*0a40*/  LDC R21, c[0x0][0x648] ;  /* 0x00019200ff157b82 */ /* 0x000f220000000800 */
[-C--:B0-----:R-:W-:Y:S02]  /*0a50*/  SHF.L.U32 R6, R11, R28.reuse, RZ ;  /* 0x0000001c0b067219 */ /* 0x081fe400000006ff */
[--C-:B------:R-:W-:Y:S02]  /*0a60*/  SHF.R.U64 R24, R32, R28, R7.reuse ;  /* 0x0000001c20187219 */ /* 0x100fe40000001207 */
[----:B------:R-:W-:Y:S02]  /*0a70*/  LOP3.LUT R13, RZ, R6, RZ, 0x33, !PT ;  /* 0x00000006ff0d7212 */ /* 0x000fe400078e33ff */
[-C--:B------:R-:W-:Y:S01]  /*0a80*/  SHF.R.U32.HI R7, RZ, R28.reuse, R7 ;  /* 0x0000001cff077219 */ /* 0x080fe20000011607 */
[----:B------:R-:W0:Y:S01]  /*0a90*/  LDC R23, c[0x0][0x638] ;  /* 0x00018e00ff177b82 */ /* 0x000e220000000800 */
[----:B------:R-:W-:Y:S01]  /*0aa0*/  SHF.L.U32 R12, R9, R28, RZ ;  /* 0x0000001c090c7219 */ /* 0x000fe200000006ff */
[----:B------:R-:W-:-:S06]  /*0ab0*/  IMAD.MOV.U32 R6, RZ, RZ, R24 ;  /* 0x000000ffff067224 */ /* 0x000fcc00078e0018 */
[----:B------:R-:W0:Y:S01]  /*0ac0*/  LDC R101, c[0x0][0x610] ;  /* 0x00018400ff657b82 */ /* 0x000e220000000800 */
[----:B-1-3--:R-:W-:Y:S05]  /*0ad0*/  @!P0 BRA `(.L_x_6) ;  /* 0x0000000000288947 */ /* 0x00afea0003800000 */
[----:B------:R-:W1:Y:S02]  /*0ae0*/  LDC R11, c[0x0][0x64c] ;  /* 0x00019300ff0b7b82 */ /* 0x000e640000000800 */
[----:B-1----:R-:W-:-:S05]  /*0af0*/  IADD3 R11, P0, R24, R11, RZ ;  /* 0x0000000b180b7210 */ /* 0x002fca0007f1e0ff */
        /* <DEDUP_REMOVED lines=8> */
.L_x_6:
[----:B----4-:R-:W-:Y:S01]  /*0b80*/  SHF.R.U64 R6, R6, R21, R7 ;  /* 0x0000001506067219 */ /* 0x010fe20000001207 */
[----:B--2---:R-:W-:Y:S01]  /*0b90*/  VIADD R7, R26, 0xffffffff ;  /* 0xffffffff1a077836 */ /* 0x004fe20000000000 */
[----:B------:R-:W-:Y:S01]  /*0ba0*/  LOP3.LUT R13, R32, R13, RZ, 0xc0, !PT ;  /* 0x0000000d200d7212 */ /* 0x000fe200078ec0ff */
[----:B------:R-:W-:Y:S02]  /*0bb0*/  IMAD.MOV R15, RZ, RZ, -R15 ;  /* 0x000000ffff0f7224 */ /* 0x000fe400078e0a0f */
[----:B------:R-:W-:Y:S02]  /*0bc0*/  IMAD.MOV R8, RZ, RZ, -R6 ;  /* 0x000000ffff087224 */ /* 0x000fe400078e0a06 */
[----:B------:R-:W-:Y:S01]  /*0bd0*/  IMAD R13, R12, R6, R13 ;  /* 0x000000060c0d7224 */ /* 0x000fe200078e020d */
[----:B------:R-:W-:Y:S01]  /*0be0*/  LOP3.LUT R6, R22, R7, RZ, 0xc0, !PT ;  /* 0x0000000716067212 */ /* 0x000fe200078ec0ff */
[----:B------:R-:W-:Y:S02]  /*0bf0*/  @P3 IMAD R0, R20, R15, R5 ;  /* 0x0000000f14003224 */ /* 0x000fe400078e0205 */
[----:B0-----:R-:W-:-:S02]  /*0c00*/  IMAD R5, R8, R23, R24 ;  /* 0x0000001708057224 */ /* 0x001fc400078e0218 */
[----:B------:R-:W-:Y:S02]  /*0c10*/  IMAD R101, R13, R101, R0 ;  /* 0x000000650d657224 */ /* 0x000fe400078e0200 */
[----:B------:R-:W-:Y:S02]  /*0c20*/  IMAD R6, R5, R26, R6 ;  /* 0x0000001a05067224 */ /* 0x000fe400078e0206 */
[----:B------:R-:W-:-:S03]  /*0c30*/  IMAD.MOV.U32 R0, RZ, RZ, 0x1 ;  /* 0x00000001ff007424 */ /* 0x000fc600078e00ff */
[----:B------:R-:W-:Y:S02]  /*0c40*/  SEL R100, R6, R101, !P3 ;  /* 0x0000006506647207 */ /* 0x000fe40005800000 */
[----:B------:R-:W-:-:S07]  /*0c50*/  SEL R101, R101, R6, !P3 ;  /* 0x0000000665657207 */ /* 0x000fce0005800000 */
.L_x_4:
[----:B------:R-:W-:-:S08]  /*0c60*/  NOP ;  /* 0x0000000000007918 */ /* 0x000fd00000000000 */
[----:B------:R-:W0:Y:S02]  /*0c70*/  USETMAXREG.TRY_ALLOC.CTAPOOL UP0, 0xe8 ;  /* 0x000000e8000079c8 */ /* 0x000e240008000600 */
[----:B0-----:R-:W-:-:S13]  /*0c80*/  PLOP3.LUT P0, PT, PT, PT, UP0, 0x80, 0x0 ;  /* 0x000000000000781c */ /* 0x001fda0003f0f008 */
[----:B------:R-:W-:Y:S05]  /*0c90*/  @!P0 BRA `(.L_x_4) ;  /* 0xfffffffc00f08947 */ /* 0x000fea000383ffff */
[----:B------:R-:W-:Y:S01]  /*0ca0*/  ULDC.64 UR4, c[0x0][0x598] ;  /* 0x0001660000047ab9 */ /* 0x000fe20000000a00 */
[----:B------:R-:W-:Y:S01]  /*0cb0*/  ULDC.64 UR36, c[0x0][0x208] ;  /* 0x0000820000247ab9 */ /* 0x000fe20000000a00 */
[----:B------:R-:W-:-:S04]  /*0cc0*/  ISETP.NE.U32.AND P0, PT, RZ, UR4, PT ;  /* 0x00000004ff007c0c */ /* 0x000fc8000bf05070 */
[----:B------:R-:W-:-:S13]  /*0cd0*/  ISETP.NE.AND.EX P0, PT, RZ, UR5, PT, P0 ;  /* 0x00000005ff007c0c */ /* 0x000fda000bf05300 */
[----:B------:R-:W-:Y:S05]  /*0ce0*/  @!P0 BRA `(.L_x_7) ;  /* 0x00000000001c8947 */ /* 0x000fea0003800000 */
[----:B------:R-:W0:Y:S02]  /*0cf0*/  LDC.64 R6, c[0x0][0x598] ;  /* 0x00016600ff067b82 */ /* 0x000e240000000a00 */
[----:B0-----:R-:W2:Y:S02]  /*0d00*/  LDG.E.64 R6, desc[UR36][R6.64] ;  /* 0x0000002406067981 */ /* 0x001ea4000c1e1b00 */
[----:B--2---:R-:W-:-:S04]  /*0d10*/  ISETP.NE.U32.AND P0, PT, R6, RZ, PT ;  /* 0x000000ff0600720c */ /* 0x004fc80003f05070 */
[----:B------:R-:W-:-:S13]  /*0d20*/  ISETP.NE.AND.EX P0, PT, R7, RZ, PT, P0 ;  /* 0x000000ff0700720c */ /* 0x000fda0003f05300 */
[----:B------:R-:W-:Y:S05]  /*0d30*/  @!P0 BRA `(.L_x_7) ;  /* 0x0000000000088947 */ /* 0x000fea0003800000 */
[----:B------:R0:W5:Y:S01]  /*0d40*/  LD.E R19, desc[UR36][R6.64] ;  /* 0x0000002406137980 */ /* 0x000162000c101900 */
[----:B------:R-:W-:Y:S05]  /*0d50*/  BRA `(.L_x_8) ;  /* 0x0000000000247947 */ /* 0x000fea0003800000 */
.L_x_7:
[----:B------:R-:W-:Y:S02]  /*0d60*/  ULDC.64 UR4, c[0x0][0x588] ;  /* 0x0001620000047ab9 */ /* 0x000fe40000000a00 */
[----:B------:R-:W-:-:S04]  /*0d70*/  ISETP.NE.U32.AND P0, PT, RZ, UR4, PT ;  /* 0x00000004ff007c0c */ /* 0x000fc8000bf05070 */
[----:B------:R-:W-:-:S13]  /*0d80*/  ISETP.NE.AND.EX P0, PT, RZ, UR5, PT, P0 ;  /* 0x00000005ff007c0c */ /* 0x000fda000bf05300 */
[----:B------:R-:W-:Y:S05]  /*0d90*/  @!P0 BRA `(.L_x_9) ;  /* 0x00000000000c8947 */ /* 0x000fea0003800000 */
[----:B------:R-:W0:Y:S02]  /*0da0*/  LDC.64 R6, c[0x0][0x588] ;  /* 0x00016200ff067b82 */ /* 0x000e240000000a00 */
[----:B0-----:R1:W5:Y:S01]  /*0db0*/  LDG.E R19, desc[UR36][R6.64] ;  /* 0x0000002406137981 */ /* 0x001362000c1e1900 */
[----:B------:R-:W-:Y:S05]  /*0dc0*/  BRA `(.L_x_8) ;  /* 0x0000000000087947 */ /* 0x000fea0003800000 */
.L_x_9:
[----:B------:R-:W-:Y:S02]  /*0dd0*/  ULDC UR4, c[0x0][0x580] ;  /* 0x0001600000047ab9 */ /* 0x000fe40000000800 */
[----:B------:R-:W-:-:S07]  /*0de0*/  IMAD.U32 R19, RZ, RZ, UR4 ;  /* 0x00000004ff137e24 */ /* 0x000fce000f8e00ff */
.L_x_8:
[----:B------:R-:W-:Y:S02]  /*0df0*/  ULDC.64 UR4, c[0x0][0x5a0] ;  /* 0x0001680000047ab9 */ /* 0x000fe40000000a00 */
[----:B------:R-:W-:-:S04]  /*0e00*/  ISETP.NE.U32.AND P0, PT, RZ, UR4, PT ;  /* 0x00000004ff007c0c */ /* 0x000fc8000bf05070 */
[----:B------:R-:W-:-:S13]  /*0e10*/  ISETP.NE.AND.EX P0, PT, RZ, UR5, PT, P0 ;  /* 0x00000005ff007c0c */ /* 0x000fda000bf05300 */
[----:B------:R-:W-:Y:S05]  /*0e20*/  @!P0 BRA `(.L_x_10) ;  /* 0x00000000001c8947 */ /* 0x000fea0003800000 */
[----:B01----:R-:W0:Y:S02]  /*0e30*/  LDC.64 R6, c[0x0][0x5a0] ;  /* 0x00016800ff067b82 */ /* 0x003e240000000a00 */
[----:B0-----:R-:W2:Y:S02]  /*0e40*/  LDG.E.64 R6, desc[UR36][R6.64] ;  /* 0x0000002406067981 */ /* 0x001ea4000c1e1b00 */
[----:B--2---:R-:W-:-:S04]  /*0e50*/  ISETP.NE.U32.AND P0, PT, R6, RZ, PT ;  /* 0x000000ff0600720c */ /* 0x004fc80003f05070 */
[----:B------:R-:W-:-:S13]  /*0e60*/  ISETP.NE.AND.EX P0, PT, R7, RZ, PT, P0 ;  /* 0x000000ff0700720c */ /* 0x000fda0003f05300 */
[----:B------:R-:W-:Y:S05]  /*0e70*/  @!P0 BRA `(.L_x_10) ;  /* 0x0000000000088947 */ /* 0x000fea0003800000 */
[----:B------:R0:W5:Y:S01]  /*0e80*/  LD.E R88, desc[UR36][R6.64] ;  /* 0x0000002406587980 */ /* 0x000162000c101900 */
[----:B------:R-:W-:Y:S05]  /*0e90*/  BRA `(.L_x_11) ;  /* 0x0000000000247947 */ /* 0x000fea0003800000 */
.L_x_10:
[----:B------:R-:W-:Y:S02]  /*0ea0*/  ULDC.64 UR4, c[0x0][0x590] ;  /* 0x0001640000047ab9 */ /* 0x000fe40000000a00 */
[----:B------:R-:W-:-:S04]  /*0eb0*/  ISETP.NE.U32.AND P0, PT, RZ, UR4, PT ;  /* 0x00000004ff007c0c */ /* 0x000fc8000bf05070 */
[----:B------:R-:W-:-:S13]  /*0ec0*/  ISETP.NE.AND.EX P0, PT, RZ, UR5, PT, P0 ;  /* 0x00000005ff007c0c */ /* 0x000fda000bf05300 */
[----:B------:R-:W-:Y:S05]  /*0ed0*/  @!P0 BRA `(.L_x_12) ;  /* 0x00000000000c8947 */ /* 0x000fea0003800000 */
[----:B------:R-:W2:Y:S02]  /*0ee0*/  LDC.64 R88, c[0x0][0x590] ;  /* 0x00016400ff587b82 */ /* 0x000ea40000000a00 */
[----:B--2---:R2:W5:Y:S01]  /*0ef0*/  LDG.E R88, desc[UR36][R88.64] ;  /* 0x0000002458587981 */ /* 0x004562000c1e1900 */
[----:B------:R-:W-:Y:S05]  /*0f00*/  BRA `(.L_x_11) ;  /* 0x0000000000087947 */ /* 0x000fea0003800000 */
.L_x_12:
[----:B------:R-:W-:Y:S02]  /*0f10*/  ULDC UR4, c[0x0][0x584] ;  /* 0x0001610000047ab9 */ /* 0x000fe40000000800 */
[----:B------:R-:W-:-:S07]  /*0f20*/  IMAD.U32 R88, RZ, RZ, UR4 ;  /* 0x00000004ff587e24 */ /* 0x000fce000f8e00ff */
.L_x_11:
[----:B------:R-:W-:-:S13]  /*0f30*/  LOP3.LUT P0, RZ, R0, 0xff, RZ, 0xc0, !PT ;  /* 0x000000ff00ff7812 */ /* 0x000fda000780c0ff */
[----:B------:R-:W-:Y:S05]  /*0f40*/  @!P0 EXIT ;  /* 0x000000000000894d */ /* 0x000fea0003800000 */
[----:B------:R-:W3:Y:S01]  /*0f50*/  LDC R90, c[0x0][0x658] ;  /* 0x00019600ff5a7b82 */ /* 0x000ee20000000800 */
[----:B------:R-:W-:Y:S01]  /*0f60*/  ULDC.64 UR6, c[0x0][0x288] ;  /* 0x0000a20000067ab9 */ /* 0x000fe20000000a00 */
[----:B------:R-:W-:Y:S01]  /*0f70*/  LOP3.LUT R14, R14, 0x1, RZ, 0xc0, !PT ;  /* 0x000000010e0e7812 */ /* 0x000fe200078ec0ff */
[----:B------:R-:W-:Y:S01]  /*0f80*/  UIADD3 UR4, UR7, 0x7f, URZ ;  /* 0x0000007f07047890 */ /* 0x000fe2000fffe03f */
[----:B------:R-:W-:Y:S01]  /*0f90*/  SHF.R.U32.HI R0, RZ, 0x2, R3 ;  /* 0x00000002ff007819 */ /* 0x000fe20000011603 */
[----:B01----:R-:W-:Y:S01]  /*0fa0*/  IMAD.MOV.U32 R7, RZ, RZ, -0x1 ;  /* 0xffffffffff077424 */ /* 0x003fe200078e00ff */
[----:B------:R-:W-:Y:S01]  /*0fb0*/  SHF.R.U32.HI R4, RZ, 0x1, R4 ;  /* 0x00000001ff047819 */ /* 0x000fe20000011604 */
[----:B------:R-:W-:Y:S01]  /*0fc0*/  USHF.R.S32.HI UR5, URZ, 0x1f, UR4 ;  /* 0x0000001f3f057899 */ /* 0x000fe20008011404 */
[----:B------:R-:W0:Y:S01]  /*0fd0*/  LDC.64 R92, c[0x0][0x5c8] ;  /* 0x00017200ff5c7b82 */ /* 0x000e220000000a00 */
[----:B------:R-:W-:Y:S01]  /*0fe0*/  IMAD.SHL.U32 R5, R14, 0x40, RZ ;  /* 0x000000400e057824 */ /* 0x000fe200078e00ff */
[----:B------:R-:W-:Y:S01]  /*0ff0*/  LOP3.LUT R0, R0, 0x7, RZ, 0xc0, !PT ;  /* 0x0000000700007812 */ /* 0x000fe200078ec0ff */
[----:B------:R-:W-:Y:S01]  /*1000*/  ULEA.HI UR5, UR5, UR4, URZ, 0x7 ;  /* 0x0000000405057291 */ /* 0x000fe2000f8f383f */
[----:B------:R-:W-:Y:S01]  /*1010*/  LOP3.LUT R23, R4, 0x30, RZ, 0xc0, !PT ;  /* 0x0000003004177812 */ /* 0x000fe200078ec0ff */
[----:B------:R-:W-:Y:S01]  /*1020*/  IMAD.MOV.U32 R9, RZ, RZ, 0x1 ;  /* 0x00000001ff097424 */ /* 0x000fe200078e00ff */
[--C-:B------:R-:W-:Y:S01]  /*1030*/  LOP3.LUT R22, R5, 0x40, R0.reuse, 0xe2, !PT ;  /* 0x0000004005167812 */ /* 0x100fe200078ee200 */
[----:B------:R-:W-:Y:S01]  /*1040*/  USHF.R.S32.HI UR43, URZ, 0x7, UR5 ;  /* 0x000000073f2b7899 */ /* 0x000fe20008011405 */
[----:B------:R-:W1:Y:S01]  /*1050*/  LDC R95, c[0x0][0x600] ;  /* 0x00018000ff5f7b82 */ /* 0x000e620000000800 */
[-C--:B------:R-:W-:Y:S01]  /*1060*/  IADD3 R5, RZ, -R23.reuse, -R0 ;  /* 0x80000017ff057210 */ /* 0x080fe20007ffe800 */
[----:B------:R-:W-:Y:S01]  /*1070*/  IMAD.U32 R6, RZ, RZ, UR6 ;  /* 0x00000006ff067e24 */ /* 0x000fe2000f8e00ff */
[C---:B--2---:R-:W-:Y:S01]  /*1080*/  LOP3.LUT R89, R3.reuse, 0x3, RZ, 0xc0, !PT ;  /* 0x0000000303597812 */ /* 0x044fe200078ec0ff */
[----:B------:R-:W-:Y:S01]  /*1090*/  UISETP.LT.AND UP0, UPT, UR43, 0x1, UPT ;  /* 0x000000012b00788c */ /* 0x000fe2000bf01270 */
[----:B------:R-:W-:Y:S01]  /*10a0*/  LOP3.LUT R94, R3, 0x80, RZ, 0xc0, !PT ;  /* 0x00000080035e7812 */ /* 0x000fe200078ec0ff */
[----:B------:R-:W-:Y:S01]  /*10b0*/  IMAD R5, R14, -0x40, R5 ;  /* 0xffffffc00e057824 */ /* 0x000fe200078e0205 */
[----:B------:R-:W-:Y:S01]  /*10c0*/  ULDC UR4, c[0x0][0x284] ;  /* 0x0000a10000047ab9 */ /* 0x000fe20000000800 */
[-C--:B---3--:R-:W-:Y:S01]  /*10d0*/  SHF.L.U32 R7, R7, R90.reuse, RZ ;  /* 0x0000005a07077219 */ /* 0x088fe200000006ff */
[----:B------:R-:W-:Y:S01]  /*10e0*/  USEL UR44, UR43, 0x1, UP0 ;  /* 0x000000012b2c7887 */ /* 0x000fe20008000000 */
[----:B------:R-:W-:Y:S01]  /*10f0*/  LOP3.LUT R22, R22, R23, RZ, 0xfc, !PT ;  /* 0x0000001716167212 */ /* 0x000fe200078efcff */
[----:B------:R-:W-:Y:S01]  /*1100*/  IMAD R89, R89, -0x2, R6 ;  /* 0xfffffffe59597824 */ /* 0x000fe200078e0206 */
[----:B------:R-:W-:Y:S01]  /*1110*/  SHF.L.U32 R90, R9, R90, RZ ;  /* 0x0000005a095a7219 */ /* 0x000fe200000006ff */
[----:B------:R-:W-:Y:S01]  /*1120*/  VIADD R97, R5, UR4 ;  /* 0x0000000405617c36 */ /* 0x000fe20008000000 */
[----:B------:R-:W-:Y:S01]  /*1130*/  LOP3.LUT R98, R18, 0x1, RZ, 0xfc, !PT ;  /* 0x0000000112627812 */ /* 0x000fe200078efcff */
[----:B------:R-:W-:Y:S01]  /*1140*/  IMAD.MOV.U32 R23, RZ, RZ, RZ ;  /* 0x000000ffff177224 */ /* 0x000fe200078e00ff */
[C---:B0-----:R-:W-:Y:S01]  /*1150*/  SHF.L.U64.HI R91, R92.reuse, 0x3, R93 ;  /* 0x000000035c5b7819 */ /* 0x041fe2000001025d */
[----:B------:R-:W-:Y:S01]  /*1160*/  IMAD.SHL.U32 R92, R92, 0x8, RZ ;  /* 0x000000085c5c7824 */ /* 0x000fe200078e00ff */
[----:B------:R-:W-:Y:S01]  /*1170*/  SHF.R.U32.HI R94, RZ, 0x7, R94 ;  /* 0x00000007ff5e7819 */ /* 0x000fe2000001165e */
[----:B------:R-:W-:Y:S01]  /*1180*/  IMAD.SHL.U32 R93, R3, 0x2, RZ ;  /* 0x00000002035d7824 */ /* 0x000fe200078e00ff */
[----:B------:R-:W-:Y:S01]  /*1190*/  LOP3.LUT R96, RZ, R7, RZ, 0x33, !PT ;  /* 0x00000007ff607212 */ /* 0x000fe200078e33ff */
[----:B------:R-:W-:Y:S01]  /*11a0*/  UIADD3 UR44, UR43, -UR44, URZ ;  /* 0x8000002c2b2c7290 */ /* 0x000fe2000fffe03f */
[----:B------:R-:W-:Y:S01]  /*11b0*/  UMOV UR40, URZ ;  /* 0x0000003f00287c82 */ /* 0x000fe20008000000 */
[----:B-1----:R-:W-:Y:S01]  /*11c0*/  VIADD R95, R95, 0xffffffff ;  /* 0xffffffff5f5f7836 */ /* 0x002fe20000000000 */
[----:B------:R-:W-:-:S09]  /*11d0*/  UMOV UR42, URZ ;  /* 0x0000003f002a7c82 */ /* 0x000fd20008000000 */
.L_x_158:
[----:B0-----:R-:W0:Y:S01]  /*11e0*/  SHFL.IDX PT, R0, R94, RZ, 0x1f ;  /* 0x00001fff5e007589 */ /* 0x001e2200000e0000 */
[----:B-1----:R-:W1:Y:S01]  /*11f0*/  S2UR UR7, SR_CgaCtaId ;  /* 0x00000000000779c3 */ /* 0x002e620000008800 */
[----:B------:R-:W-:Y:S01]  /*1200*/  UMOV UR6, 0x400 ;  /* 0x0000040000067882 */ /* 0x000fe20000000000 */
[----:B0-----:R-:W-:Y:S01]  /*1210*/  R2UR UR4, R0 ;  /* 0x00000000000472ca */ /* 0x001fe200000e0000 */
[----:B-1----:R-:W-:-:S12]  /*1220*/  ULEA UR46, UR7, UR6, 0x18 ;  /* 0x00000006072e7291 */ /* 0x002fd8000f8ec03f */
[----:B------:R-:W-:-:S04]  /*1230*/  ULEA.HI UR5, UR4, UR4, URZ, 0x1 ;  /* 0x0000000404057291 */ /* 0x000fc8000f8f083f */
[----:B------:R-:W-:-:S04]  /*1240*/  ULOP3.LUT UR5, UR5, 0x7fffe, URZ, 0xc0, !UPT ;  /* 0x0007fffe05057892 */ /* 0x000fc8000f8ec03f */
[----:B------:R-:W-:-:S03]  /*1250*/  UIADD3 UR5, UR4, -UR5, URZ ;  /* 0x8000000504057290 */ /* 0x000fc6000fffe03f */
[----:B------:R-:W-:Y:S01]  /*1260*/  ULDC UR4, c[0x0][0x28c] ;  /* 0x0000a30000047ab9 */ /* 0x000fe20000000800 */
[----:B------:R-:W-:Y:S01]  /*1270*/  ULEA UR5, UR5, UR46, 0xd ;  /* 0x0000002e05057291 */ /* 0x000fe2000f8e683f */
[----:B------:R-:W-:-:S03]  /*1280*/  ISETP.LT.AND P0, PT, RZ, UR4, PT ;  /* 0x00000004ff007c0c */ /* 0x000fc6000bf01270 */
[----:B------:R-:W-:-:S04]  /*1290*/  UIADD3 UR5, UR5, 0x100, URZ ;  /* 0x0000010005057890 */ /* 0x000fc8000fffe03f */
[----:B------:R-:W-:-:S04]  /*12a0*/  USHF.R.U32.HI UR5, URZ, 0x4, UR5 ;  /* 0x000000043f057899 */ /* 0x000fc80008011605 */
[----:B------:R-:W-:-:S04]  /*12b0*/  ULOP3.LUT UR5, UR5, 0x3fff, URZ, 0xc0, !UPT ;  /* 0x00003fff05057892 */ /* 0x000fc8000f8ec03f */
[----:B------:R-:W-:Y:S01]  /*12c0*/  ULOP3.LUT UR45, UR5, 0x10000, URZ, 0xfc, !UPT ;  /* 0x00010000052d7892 */ /* 0x000fe2000f8efc3f */
[----:B--2345:R-:W-:Y:S11]  /*12d0*/  @P0 BRA `(.L_x_13) ;  /* 0x0000000000400947 */ /* 0x03cff60003800000 */
[----:B------:R-:W-:Y:S01]  /*12e0*/  MOV R0, 0x0 ;  /* 0x0000000000007802 */ /* 0x000fe20000000f00 */
[----:B------:R-:W-:Y:S01]  /*12f0*/  ULDC.64 UR4, c[0x4][0x68] ;  /* 0x01001a0000047ab9 */ /* 0x000fe20000000a00 */
[----:B------:R-:W-:Y:S01]  /*1300*/  ULDC.64 UR6, c[0x4][0x8] ;  /* 0x0100020000067ab9 */ /* 0x000fe20000000a00 */
[----:B------:R-:W-:Y:S01]  /*1310*/  IMAD.U32 R4, RZ, RZ, UR4 ;  /* 0x00000004ff047e24 */ /* 0x000fe2000f8e00ff */
[----:B------:R0:W1:Y:S01]  /*1320*/  LDC.64 R14, c[0x4][R0] ;  /* 0x01000000000e7b82 */ /* 0x0000620000000a00 */
[----:B------:R-:W-:Y:S01]  /*1330*/  IMAD.U32 R5, RZ, RZ, UR5 ;  /* 0x00000005ff057e24 */ /* 0x000fe2000f8e00ff */
[----:B------:R-:W-:Y:S01]  /*1340*/  ULDC.64 UR4, c[0x4][0x70] ;  /* 0x01001c0000047ab9 */ /* 0x000fe20000000a00 */
[----:B------:R-:W-:Y:S02]  /*1350*/  IMAD.U32 R10, RZ, RZ, UR6 ;  /* 0x00000006ff0a7e24 */ /* 0x000fe4000f8e00ff */
[----:B------:R-:W-:Y:S02]  /*1360*/  IMAD.U32 R6, RZ, RZ, UR4 ;  /* 0x00000004ff067e24 */ /* 0x000fe4000f8e00ff */
[----:B------:R-:W-:-:S02]  /*1370*/  IMAD.U32 R7, RZ, RZ, UR5 ;  /* 0x00000005ff077e24 */ /* 0x000fc4000f8e00ff */
[----:B------:R-:W-:Y:S02]  /*1380*/  IMAD.U32 R11, RZ, RZ, UR7 ;  /* 0x00000007ff0b7e24 */ /* 0x000fe4000f8e00ff */
[----:B------:R-:W-:Y:S02]  /*1390*/  IMAD.MOV.U32 R8, RZ, RZ, 0x1e1 ;  /* 0x000001e1ff087424 */ /* 0x000fe400078e00ff */
[----:B------:R-:W-:Y:S02]  /*13a0*/  IMAD.MOV.U32 R12, RZ, RZ, 0x1 ;  /* 0x00000001ff0c7424 */ /* 0x000fe400078e00ff */
[----:B0-----:R-:W-:-:S07]  /*13b0*/  IMAD.MOV.U32 R13, RZ, RZ, RZ ;  /* 0x000000ffff0d7224 */ /* 0x001fce00078e00ff */
[----:B------:R-:W-:-:S07]  /*13c0*/  LEPC R20, `(.L_x_13) ;  /* 0x000000001014794e */ /* 0x000fce0000000000 */
[----:B-1---5:R-:W-:Y:S05]  /*13d0*/  CALL.ABS.NOINC R14 ;  /* 0x000000000e007343 */ /* 0x022fea0003c00000 */
.L_x_13:
[----:B------:R-:W-:-:S13]  /*13e0*/  ISETP.NE.AND P0, PT, R98, 0x3, PT ;  /* 0x000000036200780c */ /* 0x000fda0003f05270 */
[----:B------:R-:W-:Y:S05]  /*13f0*/  @!P0 BRA `(.L_x_14) ;  /* 0x0000000000048947 */ /* 0x000fea0003800000 */
[----:B------:R-:W-:Y:S01]  /*1400*/  BPT.TRAP 0x1 ;  /* 0x000000040000795c */ /* 0x000fe20000300000 */
.L_x_14:
[----:B------:R-:W-:Y:S02]  /*1410*/  IMAD.U32 R3, RZ, RZ, UR42 ;  /* 0x0000002aff037e24 */ /* 0x000fe4000f8e00ff */
[----:B------:R-:W-:-:S03]  /*1420*/  IMAD.U32 R0, RZ, RZ, UR40 ;  /* 0x00000028ff007e24 */ /* 0x000fc6000f8e00ff */
[----:B------:R-:W-:Y:S02]  /*1430*/  LEA R3, R3, UR46, 0x3 ;  /* 0x0000002e03037c11 */ /* 0x000fe4000f8e18ff */
[----:B------:R-:W-:-:S04]  /*1440*/  SHF.L.U32 R0, R0, 0x1f, RZ ;  /* 0x0000001f00007819 */ /* 0x000fc800000006ff */
[----:B------:R0:W1:Y:S01]  /*1450*/  SYNCS.PHASECHK.TRANS64.TRYWAIT P1, [R3+URZ], R0 ;  /* 0x00000000030075a7 */ /* 0x000062000802017f */
[----:B------:R-:W-:Y:S05]  /*1460*/  @!P0 BRA `(.L_x_15) ;  /* 0x0000000000048947 */ /* 0x000fea0003800000 */
[----:B------:R-:W-:Y:S01]  /*1470*/  BPT.TRAP 0x1 ;  /* 0x000000040000795c */ /* 0x000fe20000300000 */
.L_x_15:
[----:B------:R-:W-:-:S05]  /*1480*/  IMAD.U32 R4, RZ, RZ, UR44 ;  /* 0x0000002cff047e24 */ /* 0x000fca000f8e00ff */
[----:B------:R-:W-:Y:S01]  /*1490*/  ISETP.GE.AND P2, PT, R4, 0x1, PT ;  /* 0x000000010400780c */ /* 0x000fe20003f46270 */
[----:B-1----:R-:W-:-:S12]  /*14a0*/  @P1 BRA `(.L_x_16) ;  /* 0x0000000000081947 */ /* 0x002fd80003800000 */
[----:B------:R-:W1:Y:S02]  /*14b0*/  SYNCS.PHASECHK.TRANS64.TRYWAIT P1, [R3+URZ], R0 ;  /* 0x00000000030075a7 */ /* 0x000e64000802017f */
[----:B-1----:R-:W-:Y:S05]  /*14c0*/  @!P1 BRA `(.L_x_17) ;  /* 0x0000006800b49947 */ /* 0x002fea0003800000 */
.L_x_16:
[----:B------:R-:W-:Y:S05]  /*14d0*/  WARPSYNC.ALL ;  /* 0x0000000000007948 */ /* 0x000fea0003800000 */
[----:B------:R-:W-:Y:S01]  /*14e0*/  UIADD3 UR4, UR46, 0x28100, URZ ;  /* 0x000281002e047890 */ /* 0x000fe2000fffe03f */
[----:B------:R-:W-:Y:S01]  /*14f0*/  WARPGROUP.ARRIVE ;  /* 0x00000000000079c5 */ /* 0x000fe20000000000 */
[----:B------:R-:W-:Y:S02]  /*1500*/  ULEA UR5, UR42, UR45, 0xb ;  /* 0x0000002d2a057291 */ /* 0x000fe4000f8e583f */
[----:B------:R-:W-:Y:S01]  /*1510*/  USHF.R.U32.HI UR4, URZ, 0x4, UR4 ;  /* 0x000000043f047899 */ /* 0x000fe20008011604 */
[----:B------:R-:W-:Y:S01]  /*1520*/  UMOV UR9, 0x40000040 ;  /* 0x4000004000097882 */ /* 0x000fe20000000000 */
[----:B------:R-:W-:-:S02]  /*1530*/  UMOV UR11, 0x40000040 ;  /* 0x40000040000b7882 */ /* 0x000fc40000000000 */
[----:B------:R-:W-:Y:S01]  /*1540*/  ULOP3.LUT UR4, UR4, 0x3fff, URZ, 0xc0, !UPT ;  /* 0x00003fff04047892 */ /* 0x000fe2000f8ec03f */
[----:B------:R-:W-:-:S03]  /*1550*/  UMOV UR8, UR5 ;  /* 0x0000000500087c82 */ /* 0x000fc60008000000 */
[----:B------:R-:W-:-:S04]  /*1560*/  ULOP3.LUT UR4, UR4, 0x10000, URZ, 0xfc, !UPT ;  /* 0x0001000004047892 */ /* 0x000fc8000f8efc3f */
[----:B------:R-:W-:-:S07]  /*1570*/  ULEA UR6, UR42, UR4, 0xb ;  /* 0x000000042a067291 */ /* 0x000fce000f8e583f */
[----:B------:R-:W-:Y:S02]  /*1580*/  UMOV UR10, UR6 ;  /* 0x00000006000a7c82 */ /* 0x000fe40008000000 */
[----:B------:R-:W-:Y:S01]  /*1590*/  HGMMA.64x128x16.F32 R24, gdesc[UR8], RZ, !UPT, gsb0 ;  /* 0x01e00000081879f0 */ /* 0x000fe2000c0008ff */
[----:B------:R-:W-:Y:S02]  /*15a0*/  UIADD3 UR8, UR5, 0x2, URZ ;  /* 0x0000000205087890 */ /* 0x000fe4000fffe03f */
[----:B------:R-:W-:Y:S01]  /*15b0*/  UIADD3 UR10, UR6, 0x2, URZ ;  /* 0x00000002060a7890 */ /* 0x000fe2000fffe03f */
[----:B------:R-:W-:Y:S01]  /*15c0*/  UMOV UR9, 0x40000040 ;  /* 0x4000004000097882 */ /* 0x000fe20000000000 */
[----:B------:R-:W-:Y:S01]  /*15d0*/  UMOV UR11, 0x40000040 ;  /* 0x40000040000b7882 */ /* 0x000fe20000000000 */
[----:B------:R-:W-:Y:S02]  /*15e0*/  WARPGROUP.DEPBAR.LE gsb0, 0x0 ;  /* 0x00008000000079c5 */ /* 0x000fe40000010000 */
[----:B------:R-:W-:-:S06]  /*15f0*/  WARPGROUP.ARRIVE ;  /* 0x00000000000079c5 */ /* 0x000fcc0000000000 */
[----:B------:R-:W-:Y:S01]  /*1600*/  HGMMA.64x128x16.F32 R24, gdesc[UR8], R24, gsb0 ;  /* 0x01e00000081879f0 */ /* 0x000fe20008000818 */
        /* <DEDUP_REMOVED lines=41> */
[----:B------:R-:W-:Y:S03]  /*18a0*/  HGMMA.64x128x16.F32 R24, gdesc[UR8], R24, gsb0 ;  /* 0x01e00000081879f0 */ /* 0x000fe60008000818 */
[----:B------:R-:W-:Y:S02]  /*18b0*/  WARPGROUP.DEPBAR.LE gsb0, 0x0 ;  /* 0x00008000000079c5 */ /* 0x000fe40000010000 */
[----:B------:R-:W-:Y:S05]  /*18c0*/  @!P2 BRA `(.L_x_18) ;  /* 0x00000004008ca947 */ /* 0x000fea0003800000 */
[----:B------:R-:W-:Y:S01]  /*18d0*/  UIADD3 UR5, UR42, 0x1, URZ ;  /* 0x000000012a057890 */ /* 0x000fe2000fffe03f */
[----:B01----:R-:W-:-:S03]  /*18e0*/  IMAD.U32 R0, RZ, RZ, UR44 ;  /* 0x0000002cff007e24 */ /* 0x003fc6000f8e00ff */
[----:B------:R-:W-:-:S04]  /*18f0*/  UISETP.NE.AND UP0, UPT, UR5, 0x5, UPT ;  /* 0x000000050500788c */ /* 0x000fc8000bf05270 */
[----:B------:R-:W-:Y:S02]  /*1900*/  USEL UR6, URZ, 0x1, UP0 ;  /* 0x000000013f067887 */ /* 0x000fe40008000000 */
[----:B------:R-:W-:Y:S02]  /*1910*/  USEL UR5, UR5, URZ, UP0 ;  /* 0x0000003f05057287 */ /* 0x000fe40008000000 */
[----:B------:R-:W-:-:S06]  /*1920*/  ULOP3.LUT UR6, UR40, UR6, URZ, 0x3c, !UPT ;  /* 0x0000000628067292 */ /* 0x000fcc000f8e3c3f */
[----:B------:R-:W-:Y:S01]  /*1930*/  IMAD.U32 R5, RZ, RZ, UR6 ;  /* 0x00000006ff057e24 */ /* 0x000fe2000f8e00ff */
[----:B------:R-:W-:-:S06]  /*1940*/  UMOV UR6, UR42 ;  /* 0x0000002a00067c82 */ /* 0x000fcc0008000000 */
.L_x_25:
[----:B01----:R-:W-:Y:S05]  /*1950*/  @!P0 BRA `(.L_x_19) ;  /* 0x0000000000048947 */ /* 0x003fea0003800000 */
[----:B------:R-:W-:Y:S01]  /*1960*/  BPT.TRAP 0x1 ;  /* 0x000000040000795c */ /* 0x000fe20000300000 */
.L_x_19:
[----:B------:R-:W0:Y:S01]  /*1970*/  S2UR UR8, SR_CgaCtaId ;  /* 0x00000000000879c3 */ /* 0x000e220000008800 */
[----:B------:R-:W-:Y:S01]  /*1980*/  UMOV UR7, 0x400 ;  /* 0x0000040000077882 */ /* 0x000fe20000000000 */
[----:B------:R-:W-:Y:S01]  /*1990*/  SHF.L.U32 R3, R5, 0x1f, RZ ;  /* 0x0000001f05037819 */ /* 0x000fe200000006ff */
[----:B0-----:R-:W-:-:S04]  /*19a0*/  ULEA UR7, UR8, UR7, 0x18 ;  /* 0x0000000708077291 */ /* 0x001fc8000f8ec03f */
[----:B------:R-:W-:-:S09]  /*19b0*/  ULEA UR8, UR5, UR7, 0x3 ;  /* 0x0000000705087291 */ /* 0x000fd2000f8e183f */
[----:B------:R0:W1:Y:S01]  /*19c0*/  SYNCS.PHASECHK.TRANS64.TRYWAIT P1, [UR8], R3 ;  /* 0x00000003ff0075a7 */ /* 0x0000620008020148 */
[----:B------:R-:W-:Y:S05]  /*19d0*/  @!P0 BRA `(.L_x_20) ;  /* 0x0000000000048947 */ /* 0x000fea0003800000 */
[----:B------:R-:W-:Y:S01]  /*19e0*/  BPT.TRAP 0x1 ;  /* 0x000000040000795c */ /* 0x000fe20000300000 */
.L_x_20:
[----:B-1----:R-:W-:Y:S05]  /*19f0*/  @P1 BRA `(.L_x_21) ;  /* 0x0000000000081947 */ /* 0x002fea0003800000 */
[----:B------:R-:W1:Y:S02]  /*1a00*/  SYNCS.PHASECHK.TRANS64.TRYWAIT P1, [UR8], R3 ;  /* 0x00000003ff0075a7 */ /* 0x000e640008020148 */
[----:B-1----:R-:W-:Y:S05]  /*1a10*/  @!P1 BRA `(.L_x_22) ;  /* 0x0000006400749947 */ /* 0x002fea0003800000 */
.L_x_21:
[----:B------:R-:W-:Y:S01]  /*1a20*/  ULEA UR12, UR5, UR45, 0xb ;  /* 0x0000002d050c7291 */ /* 0x000fe2000f8e583f */
[----:B------:R-:W-:Y:S01]  /*1a30*/  WARPGROUP.ARRIVE ;  /* 0x00000000000079c5 */ /* 0x000fe20000000000 */
[----:B------:R-:W-:Y:S01]  /*1a40*/  ULEA UR13, UR5, UR4, 0xb ;  /* 0x00000004050d7291 */ /* 0x000fe2000f8e583f */
[----:B------:R-:W-:Y:S01]  /*1a50*/  UMOV UR9, 0x40000040 ;  /* 0x4000004000097882 */ /* 0x000fe20000000000 */
[----:B------:R-:W-:-:S03]  /*1a60*/  UMOV UR11, 0x40000040 ;  /* 0x40000040000b7882 */ /* 0x000fc60000000000 */
[----:B------:R-:W-:Y:S02]  /*1a70*/  UMOV UR8, UR12 ;  /* 0x0000000c00087c82 */ /* 0x000fe40008000000 */
[----:B------:R-:W-:Y:S02]  /*1a80*/  UMOV UR10, UR13 ;  /* 0x0000000d000a7c82 */ /* 0x000fe40008000000 */
[----:B------:R-:W-:Y:S01]  /*1a90*/  HGMMA.64x128x16.F32 R24, gdesc[UR8], R24, gsb0 ;  /* 0x01e00000081879f0 */ /* 0x000fe20008000818 */
[----:B------:R-:W-:Y:S02]  /*1aa0*/  UIADD3 UR8, UR12, 0x2, URZ ;  /* 0x000000020c087890 */ /* 0x000fe4000fffe03f */
[----:B------:R-:W-:Y:S01]  /*1ab0*/  UIADD3 UR10, UR13, 0x2, URZ ;  /* 0x000000020d0a7890 */ /* 0x000fe2000fffe03f */
[----:B------:R-:W-:Y:S01]  /*1ac0*/  UMOV UR9, 0x40000040 ;  /* 0x4000004000097882 */ /* 0x000fe20000000000 */
[----:B------:R-:W-:Y:S01]  /*1ad0*/  UMOV UR11, 0x40000040 ;  /* 0x40000040000b7882 */ /* 0x000fe20000000000 */
[----:B------:R-:W-:-:S02]  /*1ae0*/  WARPGROUP.DEPBAR.LE gsb0, 0x0 ;  /* 0x00008000000079c5 */ /* 0x000fc40000010000 */
        /* <DEDUP_REMOVED lines=46> */
[----:B------:R-:W-:Y:S01]  /*1dd0*/  BPT.TRAP 0x1 ;  /* 0x000000040000795c */ /* 0x000fe20000300000 */
.L_x_23:
[----:B------:R-:W-:Y:S01]  /*1de0*/  ULEA UR7, UR6, UR7, 0x3 ;  /* 0x0000000706077291 */ /* 0x000fe2000f8e183f */
[----:B------:R-:W-:-:S03]  /*1df0*/  ISETP.GT.U32.AND P1, PT, R18, 0x1, PT ;  /* 0x000000011200780c */ /* 0x000fc60003f24070 */
[----:B------:R-:W-:-:S04]  /*1e00*/  UIADD3 UR7, UR7, 0x28, URZ ;  /* 0x0000002807077890 */ /* 0x000fc8000fffe03f */
[----:B------:R-:W-:-:S09]  /*1e10*/  UPRMT UR7, URZ, 0x654, UR7 ;  /* 0x000006543f077896 */ /* 0x000fd20008000007 */
[----:B------:R-:W-:Y:S01]  /*1e20*/  SYNCS.ARRIVE.TRANS64.RED.A1T0 RZ, [UR7], RZ ;  /* 0x000000ffffff79a7 */ /* 0x000fe20008100407 */
[----:B------:R-:W-:Y:S05]  /*1e30*/  @P1 BRA `(.L_x_24) ;  /* 0x0000000000041947 */ /* 0x000fea0003800000 */
[----:B------:R-:W-:Y:S01]  /*1e40*/  BPT.TRAP 0x1 ;  /* 0x000000040000795c */ /* 0x000fe20000300000 */
.L_x_24:
[----:B------:R-:W-:Y:S01]  /*1e50*/  UIADD3 UR5, UR5, 0x1, URZ ;  /* 0x0000000105057890 */ /* 0x000fe2000fffe03f */
[C---:B------:R-:W-:Y:S01]  /*1e60*/  ISETP.GT.AND P1, PT, R0.reuse, 0x1, PT ;  /* 0x000000010000780c */ /* 0x040fe20003f24270 */
[----:B------:R-:W-:Y:S01]  /*1e70*/  UIADD3 UR6, UR6, 0x1, URZ ;  /* 0x0000000106067890 */ /* 0x000fe2000fffe03f */
[----:B------:R-:W-:Y:S01]  /*1e80*/  VIADD R0, R0, 0xffffffff ;  /* 0xffffffff00007836 */ /* 0x000fe20000000000 */
[----:B------:R-:W-:Y:S02]  /*1e90*/  UISETP.NE.AND UP0, UPT, UR5, 0x5, UPT ;  /* 0x000000050500788c */ /* 0x000fe4000bf05270 */
[----:B------:R-:W-:Y:S02]  /*1ea0*/  UISETP.NE.AND UP1, UPT, UR6, 0x5, UPT ;  /* 0x000000050600788c */ /* 0x000fe4000bf25270 */
[----:B------:R-:W-:Y:S02]  /*1eb0*/  USEL UR7, URZ, 0x1, UP0 ;  /* 0x000000013f077887 */ /* 0x000fe40008000000 */
[----:B------:R-:W-:-:S02]  /*1ec0*/  USEL UR5, UR5, URZ, UP0 ;  /* 0x0000003f05057287 */ /* 0x000fc40008000000 */
[----:B------:R-:W-:Y:S02]  /*1ed0*/  USEL UR6, UR6, URZ, UP1 ;  /* 0x0000003f06067287 */ /* 0x000fe40008800000 */
[----:B------:R-:W-:Y:S01]  /*1ee0*/  LOP3.LUT R5, R5, UR7, RZ, 0x3c, !PT ;  /* 0x0000000705057c12 */ /* 0x000fe2000f8e3cff */
[----:B------:R-:W-:Y:S09]  /*1ef0*/  @P1 BRA `(.L_x_25) ;  /* 0xfffffff800941947 */ /* 0x000ff2000383ffff */
.L_x_18:
[----:B01----:R-:W0:Y:S02]  /*1f00*/  LDC R0, c[0x0][0x28c] ;  /* 0x0000a300ff007b82 */ /* 0x003e240000000800 */
[----:B0-----:R-:W-:-:S13]  /*1f10*/  ISETP.GE.AND P1, PT, R0, 0x1, PT ;  /* 0x000000010000780c */ /* 0x001fda0003f26270 */
[----:B------:R-:W-:Y:S05]  /*1f20*/  @!P1 BRA `(.L_x_26) ;  /* 0x0000000000409947 */ /* 0x000fea0003800000 */
[----:B------:R-:W-:Y:S05]  /*1f30*/  @!P0 BRA `(.L_x_27) ;  /* 0x0000000000048947 */ /* 0x000fea0003800000 */
[----:B------:R-:W-:Y:S01]  /*1f40*/  BPT.TRAP 0x1 ;  /* 0x000000040000795c */ /* 0x000fe20000300000 */
.L_x_27:
[----:B------:R-:W0:Y:S01]  /*1f50*/  S2UR UR7, SR_CgaCtaId ;  /* 0x00000000000779c3 */ /* 0x000e220000008800 */
[----:B------:R-:W-:Y:S01]  /*1f60*/  UIADD3 UR6, UR44, UR42, URZ ;  /* 0x0000002a2c067290 */ /* 0x000fe2000fffe03f */
[----:B------:R-:W-:-:S03]  /*1f70*/  ISETP.GT.U32.AND P0, PT, R18, 0x1, PT ;  /* 0x000000011200780c */ /* 0x000fc60003f04070 */
[----:B------:R-:W-:-:S04]  /*1f80*/  UIMAD.WIDE.U32 UR4, UR6, -0x33333333, URZ ;  /* 0xcccccccd060478a5 */ /* 0x000fc8000f8e003f */
[----:B------:R-:W-:-:S03]  /*1f90*/  USHF.R.U32.HI UR4, URZ, 0x2, UR5 ;  /* 0x000000023f047899 */ /* 0x000fc60008011605 */
[----:B------:R-:W-:Y:S01]  /*1fa0*/  UMOV UR5, 0x400 ;  /* 0x0000040000057882 */ /* 0x000fe20000000000 */
[----:B------:R-:W-:Y:S02]  /*1fb0*/  UIMAD UR6, UR4, -0x5, UR6 ;  /* 0xfffffffb040678a4 */ /* 0x000fe4000f8e0206 */
[----:B0-----:R-:W-:-:S04]  /*1fc0*/  ULEA UR5, UR7, UR5, 0x18 ;  /* 0x0000000507057291 */ /* 0x001fc8000f8ec03f */
[----:B------:R-:W-:-:S04]  /*1fd0*/  ULEA UR6, UR6, UR5, 0x3 ;  /* 0x0000000506067291 */ /* 0x000fc8000f8e183f */
[----:B------:R-:W-:-:S04]  /*1fe0*/  UIADD3 UR6, UR6, 0x28, URZ ;  /* 0x0000002806067890 */ /* 0x000fc8000fffe03f */
[----:B------:R-:W-:-:S09]  /*1ff0*/  UPRMT UR6, URZ, 0x654, UR6 ;  /* 0x000006543f067896 */ /* 0x000fd20008000006 */
[----:B------:R-:W-:Y:S01]  /*2000*/  SYNCS.ARRIVE.TRANS64.RED.A1T0 RZ, [UR6], RZ ;  /* 0x000000ffffff79a7 */ /* 0x000fe20008100406 */
[----:B------:R-:W-:Y:S05]  /*2010*/  @P0 BRA `(.L_x_26) ;  /* 0x0000000000040947 */ /* 0x000fea0003800000 */
[----:B------:R-:W-:Y:S01]  /*2020*/  BPT.TRAP 0x1 ;  /* 0x000000040000795c */ /* 0x000fe20000300000 */
.L_x_26:
[----:B------:R-:W-:Y:S01]  /*2030*/  IMAD.SHL.U32 R6, R100, 0x80, RZ ;  /* 0x0000008064067824 */ /* 0x000fe200078e00ff */
[----:B------:R-:W-:Y:S01]  /*2040*/  UIADD3 UR42, UR43, UR42, URZ ;  /* 0x0000002a2b2a7290 */ /* 0x000fe2000fffe03f */
[----:B------:R-:W-:Y:S01]  /*2050*/  SHF.R.S32.HI R11, RZ, 0x1f, R99 ;  /* 0x0000001fff0b7819 */ /* 0x000fe20000011463 */
[----:B------:R-:W-:Y:S01]  /*2060*/  UISETP.GE.U32.AND UP1, UPT, UR43, 0x5, UPT ;  /* 0x000000052b00788c */ /* 0x000fe2000bf26070 */
[----:B------:R-:W-:Y:S01]  /*2070*/  IMAD.SHL.U32 R10, R101, 0x80, RZ ;  /* 0x00000080650a7824 */ /* 0x000fe200078e00ff */
[----:B------:R-:W-:Y:S01]  /*2080*/  ULDC UR7, c[0x0][0x288] ;  /* 0x0000a20000077ab9 */ /* 0x000fe20000000800 */
[C---:B------:R-:W-:Y:S01]  /*2090*/  LOP3.LUT R8, R6.reuse, 0x6, R93, 0xf8, !PT ;  /* 0x0000000606087812 */ /* 0x040fe200078ef85d */
[----:B------:R-:W-:Y:S01]  /*20a0*/  UISETP.GT.U32.AND UP0, UPT, UR42, 0x4, UPT ;  /* 0x000000042a00788c */ /* 0x000fe2000bf04070 */
[----:B------:R-:W-:Y:S01]  /*20b0*/  ISETP.GE.AND P0, PT, R6, UR7, PT ;  /* 0x0000000706007c0c */ /* 0x000fe2000bf06270 */
[----:B------:R-:W-:Y:S01]  /*20c0*/  ULDC.64 UR4, c[0x0][0x5d0] ;  /* 0x0001740000047ab9 */ /* 0x000fe20000000a00 */
[--C-:B------:R-:W-:Y:S01]  /*20d0*/  SHF.R.S32.HI R9, RZ, 0x1f, R8.reuse ;  /* 0x0000001fff097819 */ /* 0x100fe20000011408 */
[----:B------:R-:W-:Y:S01]  /*20e0*/  ULDC UR10, c[0x0][0x284] ;  /* 0x0000a100000a7ab9 */ /* 0x000fe20000000800 */
[----:B------:R-:W-:Y:S01]  /*20f0*/  IMAD R0, R11, UR4, RZ ;  /* 0x000000040b007c24 */ /* 0x000fe2000f8e02ff */
[----:B------:R-:W-:Y:S01]  /*2100*/  UISETP.LT.U32.AND UP0, UPT, UR43, 0x5, UP0 ;  /* 0x000000052b00788c */ /* 0x000fe20008701070 */
[----:B------:R-:W-:Y:S01]  /*2110*/  ISETP.GE.OR P0, PT, R10, UR10, P0 ;  /* 0x0000000a0a007c0c */ /* 0x000fe20008706670 */
[----:B------:R-:W-:Y:S01]  /*2120*/  IMAD.WIDE.U32 R4, R99, UR4, R8 ;  /* 0x0000000463047c25 */ /* 0x000fe2000f8e0008 */
[----:B------:R-:W-:Y:S01]  /*2130*/  ULDC.64 UR8, c[0x0][0x5c8] ;  /* 0x0001720000087ab9 */ /* 0x000fe20000000a00 */
[----:B------:R-:W-:-:S02]  /*2140*/  USEL UR6, URZ, 0x1, !UP0 ;  /* 0x000000013f067887 */ /* 0x000fc4000c000000 */
[----:B------:R-:W-:Y:S01]  /*2150*/  IMAD R3, R99, UR5, R0 ;  /* 0x0000000563037c24 */ /* 0x000fe2000f8e0200 */
[----:B------:R-:W-:Y:S01]  /*2160*/  @UP1 UIMAD.WIDE.U32 UR4, UR42, -0x33333333, URZ ;  /* 0xcccccccd2a0418a5 */ /* 0x000fe2000f8e003f */
[----:B------:R-:W-:Y:S01]  /*2170*/  IMAD.WIDE R100, R101, 0x80, R22 ;  /* 0x0000008065647825 */ /* 0x000fe200078e0216 */
[----:B------:R-:W-:Y:S02]  /*2180*/  ULOP3.LUT UR40, UR40, UR6, URZ, 0x3c, !UPT ;  /* 0x0000000628287292 */ /* 0x000fe4000f8e3c3f */
[----:B------:R-:W-:Y:S01]  /*2190*/  @UP1 USHF.R.U32.HI UR4, URZ, 0x2, UR5 ;  /* 0x000000023f041899 */ /* 0x000fe20008011605 */
[----:B------:R-:W-:Y:S02]  /*21a0*/  IMAD.IADD R5, R5, 0x1, R3 ;  /* 0x0000000105057824 */ /* 0x000fe400078e0203 */
[----:B------:R-:W-:Y:S01]  /*21b0*/  IMAD R3, R101, UR8, RZ ;  /* 0x0000000865037c24 */ /* 0x000fe2000f8e02ff */
[----:B------:R-:W-:Y:S01]  /*21c0*/  @UP1 ULOP3.LUT UR40, UR40, 0x1, UR4, 0x78, !UPT ;  /* 0x0000000128281892 */ /* 0x000fe2000f8e7804 */
[----:B------:R-:W-:-:S04]  /*21d0*/  IMAD.WIDE.U32 R102, R100, UR8, R4 ;  /* 0x0000000864667c25 */ /* 0x000fc8000f8e0004 */
[----:B------:R-:W-:Y:S02]  /*21e0*/  IMAD R7, R100, UR9, R3 ;  /* 0x0000000964077c24 */ /* 0x000fe4000f8e0203 */
[----:B------:R-:W-:Y:S01]  /*21f0*/  IMAD.MOV.U32 R0, RZ, RZ, -0x1 ;  /* 0xffffffffff007424 */ /* 0x000fe200078e00ff */
[----:B------:R-:W-:Y:S06]  /*2200*/  @P0 BRA `(.L_x_28) ;  /* 0x00000040001c0947 */ /* 0x000fec0003800000 */
[----:B-----5:R-:W-:Y:S01]  /*2210*/  FSETP.NEU.AND P0, PT, R88, RZ, PT ;  /* 0x000000ff5800720b */ /* 0x020fe20003f0d000 */
[----:B------:R-:W-:Y:S01]  /*2220*/  IMAD.IADD R4, R89, 0x1, -R6 ;  /* 0x0000000159047824 */ /* 0x000fe200078e0a06 */
[----:B------:R-:W-:Y:S01]  /*2230*/  BSSY B0, `(.L_x_28) ;  /* 0x0000404000007945 */ /* 0x000fe20003800000 */
[----:B------:R-:W-:Y:S02]  /*2240*/  IMAD.IADD R3, R97, 0x1, -R10 ;  /* 0x0000000161037824 */ /* 0x000fe400078e0a0a */
[----:B------:R-:W-:Y:S01]  /*2250*/  IMAD.IADD R113, R103, 0x1, R7 ;  /* 0x0000000167717824 */ /* 0x000fe200078e0207 */
[----:B------:R-:W-:-:S04]  /*2260*/  ISETP.GT.AND P2, PT, R4, RZ, PT ;  /* 0x000000ff0400720c */ /* 0x000fc80003f44270 */
[----:B------:R-:W-:-:S03]  /*2270*/  ISETP.GT.AND P1, PT, R3, RZ, P2 ;  /* 0x000000ff0300720c */ /* 0x000fc60001724270 */
[----:B------:R-:W-:Y:S10]  /*2280*/  @!P0 BRA `(.L_x_29) ;  /* 0x0000002c00288947 */ /* 0x000ff40003800000 */
[----:B------:R-:W0:Y:S01]  /*2290*/  LDC.64 R106, c[0x0][0x5b8] ;  /* 0x00016e00ff6a7b82 */ /* 0x000e220000000a00 */
[----:B------:R-:W-:-:S07]  /*22a0*/  ULDC.64 UR4, c[0x0][0x5c0] ;  /* 0x0001700000047ab9 */ /* 0x000fce0000000a00 */
[----:B------:R-:W1:Y:S08]  /*22b0*/  LDC.64 R108, c[0x0][0x5b0] ;  /* 0x00016c00ff6c7b82 */ /* 0x000e700000000a00 */
[----:B------:R-:W2:Y:S01]  /*22c0*/  LDC.64 R110, c[0x0][0x5a8] ;  /* 0x00016a00ff6e7b82 */ /* 0x000ea20000000a00 */
[-C--:B0-----:R-:W-:Y:S02]  /*22d0*/  IMAD R6, R11, R106.reuse, RZ ;  /* 0x0000006a0b067224 */ /* 0x081fe400078e02ff */
[----:B------:R-:W-:-:S04]  /*22e0*/  IMAD.WIDE.U32 R104, R99, R106, R8 ;  /* 0x0000006a63687225 */ /* 0x000fc800078e0008 */
[----:B------:R-:W-:Y:S02]  /*22f0*/  IMAD R103, R99, R107, R6 ;  /* 0x0000006b63677224 */ /* 0x000fe400078e0206 */
[-C--:B-1----:R-:W-:Y:S02]  /*2300*/  IMAD R5, R101, R108.reuse, RZ ;  /* 0x0000006c65057224 */ /* 0x082fe400078e02ff */
[----:B------:R-:W-:Y:S02]  /*2310*/  IMAD.IADD R13, R105, 0x1, R103 ;  /* 0x00000001690d7824 */ /* 0x000fe400078e0267 */
[----:B------:R-:W-:Y:S02]  /*2320*/  IMAD.MOV.U32 R12, RZ, RZ, R104 ;  /* 0x000000ffff0c7224 */ /* 0x000fe400078e0068 */
[C---:B------:R-:W-:Y:S02]  /*2330*/  IMAD R107, R100.reuse, R109, R5 ;  /* 0x0000006d646b7224 */ /* 0x040fe400078e0205 */
[----:B------:R-:W-:-:S04]  /*2340*/  IMAD.WIDE.U32 R6, R100, R108, R12 ;  /* 0x0000006c64067225 */ /* 0x000fc800078e000c */
[----:B------:R-:W-:Y:S01]  /*2350*/  IMAD.IADD R5, R7, 0x1, R107 ;  /* 0x0000000107057824 */ /* 0x000fe200078e026b */
[----:B--2---:R-:W-:-:S04]  /*2360*/  LEA R14, P0, R6, R110, 0x1 ;  /* 0x0000006e060e7211 */ /* 0x004fc800078008ff */
[----:B------:R-:W-:-:S05]  /*2370*/  LEA.HI.X R15, R6, R111, R5, 0x1, P0 ;  /* 0x0000006f060f7211 */ /* 0x000fca00000f0c05 */
[----:B------:R0:W2:Y:S01]  /*2380*/  @P1 LDG.E.LTC128B.U16 R5, desc[UR36][R14.64] ;  /* 0x000000240e051981 */ /* 0x0000a2000c1e1520 */
[----:B------:R-:W-:Y:S01]  /*2390*/  LEA R10, P0, R102, UR4, 0x1 ;  /* 0x00000004660a7c11 */ /* 0x000fe2000f8008ff */
[----:B------:R-:W-:Y:S01]  /*23a0*/  IMAD.WIDE.U32 R6, R100, R108, R8 ;  /* 0x0000006c64067225 */ /* 0x000fe200078e0008 */
[----:B------:R-:W-:Y:S03]  /*23b0*/  BSSY B1, `(.L_x_30) ;  /* 0x0000012000017945 */ /* 0x000fe60003800000 */
[----:B------:R-:W-:Y:S02]  /*23c0*/  IMAD.IADD R7, R107, 0x1, R7 ;  /* 0x000000016b077824 */ /* 0x000fe400078e0207 */
[----:B------:R-:W-:Y:S01]  /*23d0*/  IMAD.WIDE.U32 R20, R99, R106, R6 ;  /* 0x0000006a63147225 */ /* 0x000fe200078e0006 */
[----:B0-----:R-:W-:-:S03]  /*23e0*/  SHF.L.U64.HI R15, R108, 0x3, R109 ;  /* 0x000000036c0f7819 */ /* 0x001fc6000001026d */
[----:B------:R-:W-:Y:S01]  /*23f0*/  IMAD.IADD R7, R103, 0x1, R21 ;  /* 0x0000000167077824 */ /* 0x000fe200078e0215 */
[----:B------:R-:W-:Y:S01]  /*2400*/  LEA R6, P4, R20, R110, 0x1 ;  /* 0x0000006e14067211 */ /* 0x000fe200078808ff */
[----:B------:R-:W-:-:S03]  /*2410*/  IMAD.SHL.U32 R14, R108, 0x8, RZ ;  /* 0x000000086c0e7824 */ /* 0x000fc600078e00ff */
[----:B------:R-:W-:Y:S01]  /*2420*/  LEA.HI.X R7, R20, R111, R7, 0x1, P4 ;  /* 0x0000006f14077211 */ /* 0x000fe200020f0c07 */
[----:B--2---:R-:W-:-:S05]  /*2430*/  HADD2.F32 R11, -RZ, R5.H0_H0 ;  /* 0x20000005ff0b7230 */ /* 0x004fca0000004100 */
[----:B------:R-:W-:-:S04]  /*2440*/  FMUL R11, R11, R88 ;  /* 0x000000580b0b7220 */ /* 0x000fc80000400000 */
[----:B------:R-:W-:Y:S01]  /*2450*/  FFMA R24, R24, R19, R11 ;  /* 0x0000001318187223 */ /* 0x000fe2000000000b */
[----:B------:R-:W-:Y:S02]  /*2460*/  LEA.HI.X R11, R102, UR5, R113, 0x1, P0 ;  /* 0x00000005660b7c11 */ /* 0x000fe400080f0c71 */
[----:B------:R-:W-:Y:S02]  /*2470*/  ISETP.GT.AND P0, PT, R4, 0x1, PT ;  /* 0x000000010400780c */ /* 0x000fe40003f04270 */
[----:B------:R-:W-:Y:S02]  /*2480*/  F2FP.F16.F32.PACK_AB R24, RZ, R24 ;  /* 0x00000018ff18723e */ /* 0x000fe400000000ff */
[----:B------:R-:W-:-:S03]  /*2490*/  ISETP.GT.AND P3, PT, R3, RZ, P0 ;  /* 0x000000ff0300720c */ /* 0x000fc60000764270 */
[----:B------:R0:W-:Y:S10]  /*24a0*/  @P1 STG.E.U16 desc[UR36][R10.64], R24 ;  /* 0x000000180a001986 */ /* 0x0001f4000c101524 */
[----:B------:R-:W-:Y:S05]  /*24b0*/  @!P3 BRA `(.L_x_31) ;  /* 0x000000000004b947 */ /* 0x000fea0003800000 */
[----:B------:R1:W5:Y:S02]  /*24c0*/  LDG.E.LTC128B.U16 R5, desc[UR36][R6.64+0x2] ;  /* 0x0000022406057981 */ /* 0x000364000c1e1520 */
.L_x_31:
[----:B------:R-:W-:Y:S05]  /*24d0*/  BSYNC B1 ;  /* 0x0000000000017941 */ /* 0x000fea0003800000 */
.L_x_30:
[----:B-----5:R-:W-:Y:S01]  /*24e0*/  HADD2.F32 R101, -RZ, R5.H0_H0 ;  /* 0x20000005ff657230 */ /* 0x020fe20000004100 */
[----:B------:R-:W-:Y:S01]  /*24f0*/  ISETP.GT.AND P2, PT, R3, 0x8, P2 ;  /* 0x000000080300780c */ /* 0x000fe20001744270 */
[----:B------:R-:W-:Y:S01]  /*2500*/  IMAD.WIDE.U32 R20, R100, R108, R14 ;  /* 0x0000006c64147225 */ /* 0x000fe200078e000e */
[----:B0-----:R-:W-:-:S03]  /*2510*/  PRMT R24, R5, 0x7610, R24 ;  /* 0x0000761005187816 */ /* 0x001fc60000000018 */
[----:B------:R-:W-:Y:S01]  /*2520*/  FMUL R12, R101, R88 ;  /* 0x00000058650c7220 */ /* 0x000fe20000400000 */
[----:B------:R-:W-:Y:S01]  /*2530*/  IMAD.IADD R107, R107, 0x1, R21 ;  /* 0x000000016b6b7824 */ /* 0x000fe200078e0215 */
[----:B------:R-:W-:Y:S02]  /*2540*/  IADD3 R104, P1, R104, R20, RZ ;  /* 0x0000001468687210 */ /* 0x000fe40007f3e0ff */
[----:B------:R-:W-:-:S03]  /*2550*/  FFMA R12, R25, R19, R12 ;  /* 0x00000013190c7223 */ /* 0x000fc6000000000c */
[----:B------:R-:W-:Y:S01]  /*2560*/  IMAD.X R13, R107, 0x1, R13, P1 ;  /* 0x000000016b0d7824 */ /* 0x000fe200008e060d */
[C---:B------:R-:W-:Y:S02]  /*2570*/  LEA R14, P1, R104.reuse, R110, 0x1 ;  /* 0x0000006e680e7211 */ /* 0x040fe400078208ff */
[----:B------:R-:W-:Y:S02]  /*2580*/  F2FP.F16.F32.PACK_AB R12, RZ, R12 ;  /* 0x0000000cff0c723e */ /* 0x000fe400000000ff */
[----:B------:R-:W-:Y:S02]  /*2590*/  LEA.HI.X R15, R104, R111, R13, 0x1, P1 ;  /* 0x0000006f680f7211 */ /* 0x000fe400008f0c0d */
[----:B------:R-:W-:-:S05]  /*25a0*/  PRMT R21, R12, 0x7610, R21 ;  /* 0x000076100c157816 */ /* 0x000fca0000000015 */
[----:B------:R0:W-:Y:S04]  /*25b0*/  @P3 STG.E.U16 desc[UR36][R10.64+0x2], R21 ;  /* 0x000002150a003986 */ /* 0x0001e8000c101524 */
[----:B------:R-:W2:Y:S01]  /*25c0*/  @P2 LDG.E.LTC128B.U16 R24, desc[UR36][R14.64] ;  /* 0x000000240e182981 */ /* 0x000ea2000c1e1520 */
[----:B------:R-:W-:Y:S01]  /*25d0*/  IADD3 R20, P1, R8, R20, RZ ;  /* 0x0000001408147210 */ /* 0x000fe20007f3e0ff */
[----:B------:R-:W-:Y:S01]  /*25e0*/  BSSY B1, `(.L_x_32) ;  /* 0x0000011000017945 */ /* 0x000fe20003800000 */
[C---:B------:R-:W-:Y:S02]  /*25f0*/  SHF.L.U64.HI R13, R92.reuse, 0x1, R91 ;  /* 0x000000015c0d7819 */ /* 0x040fe4000001025b */
[----:B------:R-:W-:Y:S01]  /*2600*/  ISETP.GT.AND P0, PT, R3, 0x8, P0 ;  /* 0x000000080300780c */ /* 0x000fe20000704270 */
[----:B0-----:R-:W-:Y:S01]  /*2610*/  IMAD.X R21, R9, 0x1, R107, P1 ;  /* 0x0000000109157824 */ /* 0x001fe200008e066b */
[----:B------:R-:W-:Y:S01]  /*2620*/  LEA R12, P1, R92, R10, 0x1 ;  /* 0x0000000a5c0c7211 */ /* 0x000fe200078208ff */
[----:B------:R-:W-:-:S04]  /*2630*/  IMAD.WIDE.U32 R20, R99, R106, R20 ;  /* 0x0000006a63147225 */ /* 0x000fc800078e0014 */
[----:B------:R-:W-:Y:S01]  /*2640*/  IMAD.X R13, R13, 0x1, R11, P1 ;  /* 0x000000010d0d7824 */ /* 0x000fe200008e060b */
[----:B------:R-:W-:Y:S01]  /*2650*/  LEA R8, P3, R20, R110, 0x1 ;  /* 0x0000006e14087211 */ /* 0x000fe200078608ff */
[----:B------:R-:W-:-:S05]  /*2660*/  IMAD.IADD R9, R103, 0x1, R21 ;  /* 0x0000000167097824 */ /* 0x000fca00078e0215 */
[----:B------:R-:W-:Y:S01]  /*2670*/  LEA.HI.X R9, R20, R111, R9, 0x1, P3 ;  /* 0x0000006f14097211 */ /* 0x000fe200018f0c09 */
[----:B--2---:R-:W-:-:S05]  /*2680*/  HADD2.F32 R5, -RZ, R24.H0_H0 ;  /* 0x20000018ff057230 */ /* 0x004fca0000004100 */
[----:B------:R-:W-:-:S04]  /*2690*/  FMUL R5, R5, R88 ;  /* 0x0000005805057220 */ /* 0x000fc80000400000 */
[----:B------:R-:W-:-:S05]  /*26a0*/  FFMA R5, R26, R19, R5 ;  /* 0x000000131a057223 */ /* 0x000fca0000000005 */
[----:B------:R-:W-:-:S05]  /*26b0*/  F2FP.F16.F32.PACK_AB R5, RZ, R5 ;  /* 0x00000005ff05723e */ /* 0x000fca00000000ff */
[----:B------:R0:W-:Y:S01]  /*26c0*/  @P2 STG.E.U16 desc[UR36][R12.64], R5 ;  /* 0x000000050c002986 */ /* 0x0001e2000c101524 */
[----:B------:R-:W-:Y:S05]  /*26d0*/  @!P0 BRA `(.L_x_33) ;  /* 0x0000000000048947 */ /* 0x000fea0003800000 */
[----:B------:R2:W5:Y:S02]  /*26e0*/  LDG.E.LTC128B.U16 R24, desc[UR36][R8.64+0x2] ;  /* 0x0000022408187981 */ /* 0x000564000c1e1520 */
.L_x_33:
[----:B------:R-:W-:Y:S05]  /*26f0*/  BSYNC B1 ;  /* 0x0000000000017941 */ /* 0x000fea0003800000 */
.L_x_32:
[----:B0----5:R-:W-:Y:S01]  /*2700*/  HADD2.F32 R5, -RZ, R24.H0_H0 ;  /* 0x20000018ff057230 */ /* 0x021fe20000004100 */
[----:B------:R-:W-:Y:S01]  /*2710*/  ISETP.GT.AND P1, PT, R4, 0x8, PT ;  /* 0x000000080400780c */ /* 0x000fe20003f24270 */
[----:B------:R-:W-:Y:S03]  /*2720*/  BSSY B1, `(.L_x_34) ;  /* 0x0000008000017945 */ /* 0x000fe60003800000 */
[----:B------:R-:W-:Y:S01]  /*2730*/  FMUL R14, R5, R88 ;  /* 0x00000058050e7220 */ /* 0x000fe20000400000 */
[----:B------:R-:W-:-:S03]  /*2740*/  ISETP.GT.AND P2, PT, R3, RZ, P1 ;  /* 0x000000ff0300720c */ /* 0x000fc60000f44270 */
[----:B------:R-:W-:-:S05]  /*2750*/  FFMA R14, R27, R19, R14 ;  /* 0x000000131b0e7223 */ /* 0x000fca000000000e */
[----:B------:R-:W-:-:S05]  /*2760*/  F2FP.F16.F32.PACK_AB R14, RZ, R14 ;  /* 0x0000000eff0e723e */ /* 0x000fca00000000ff */
[----:B------:R0:W-:Y:S01]  /*2770*/  @P0 STG.E.U16 desc[UR36][R12.64+0x2], R14 ;  /* 0x0000020e0c000986 */ /* 0x0001e2000c101524 */
[----:B------:R-:W-:Y:S05]  /*2780*/  @!P2 BRA `(.L_x_35) ;  /* 0x000000000004a947 */ /* 0x000fea0003800000 */
[----:B------:R3:W5:Y:S02]  /*2790*/  LDG.E.LTC128B.U16 R24, desc[UR36][R6.64+0x10] ;  /* 0x0000102406187981 */ /* 0x000764000c1e1520 */
.L_x_35:
[----:B------:R-:W-:Y:S05]  /*27a0*/  BSYNC B1 ;  /* 0x0000000000017941 */ /* 0x000fea0003800000 */
.L_x_34:
[----:B-----5:R-:W-:Y:S01]  /*27b0*/  HADD2.F32 R5, -RZ, R24.H0_H0 ;  /* 0x20000018ff057230 */ /* 0x020fe20000004100 */
        /* <DEDUP_REMOVED lines=9> */
.L_x_37:
[----:B------:R-:W-:Y:S05]  /*2850*/  BSYNC B1 ;  /* 0x0000000000017941 */ /* 0x000fea0003800000 */
.L_x_36:
[----:B----45:R-:W-:Y:S01]  /*2860*/  HADD2.F32 R5, -RZ, R24.H0_H0 ;  /* 0x20000018ff057230 */ /* 0x030fe20000004100 */
[----:B------:R-:W-:Y:S01]  /*2870*/  ISETP.GT.AND P1, PT, R3, 0x8, P1 ;  /* 0x000000080300780c */ /* 0x000fe20000f24270 */
[----:B------:R-:W-:Y:S03]  /*2880*/  BSSY B1, `(.L_x_38) ;  /* 0x0000007000017945 */ /* 0x000fe60003800000 */
[----:B0-----:R-:W-:-:S04]  /*2890*/  FMUL R14, R5, R88 ;  /* 0x00000058050e7220 */ /* 0x001fc80000400000 */
[----:B------:R-:W-:-:S05]  /*28a0*/  FFMA R14, R29, R19, R14 ;  /* 0x000000131d0e7223 */ /* 0x000fca000000000e */
[----:B------:R-:W-:-:S05]  /*28b0*/  F2FP.F16.F32.PACK_AB R14, RZ, R14 ;  /* 0x0000000eff0e723e */ /* 0x000fca00000000ff */
[----:B------:R0:W-:Y:S01]  /*28c0*/  @P3 STG.E.U16 desc[UR36][R10.64+0x12], R14 ;  /* 0x0000120e0a003986 */ /* 0x0001e2000c101524 */
[----:B------:R-:W-:Y:S05]  /*28d0*/  @!P1 BRA `(.L_x_39) ;  /* 0x0000000000049947 */ /* 0x000fea0003800000 */
[----:B------:R4:W5:Y:S02]  /*28e0*/  LDG.E.LTC128B.U16 R24, desc[UR36][R8.64+0x10] ;  /* 0x0000102408187981 */ /* 0x000964000c1e1520 */
.L_x_39:
[----:B------:R-:W-:Y:S05]  /*28f0*/  BSYNC B1 ;  /* 0x0000000000017941 */ /* 0x000fea0003800000 */
.L_x_38:
[----:B-----5:R-:W-:Y:S01]  /*2900*/  HADD2.F32 R5, -RZ, R24.H0_H0 ;  /* 0x20000018ff057230 */ /* 0x020fe20000004100 */
[----:B------:R-:W-:Y:S01]  /*2910*/  ISETP.GT.AND P0, PT, R3, 0x8, P0 ;  /* 0x000000080300780c */ /* 0x000fe20000704270 */
[----:B------:R-:W-:Y:S03]  /*2920*/  BSSY B1, `(.L_x_40) ;  /* 0x0000007000017945 */ /* 0x000fe60003800000 */
[----:B------:R-:W-:-:S04]  /*2930*/  FMUL R5, R5, R88 ;  /* 0x0000005805057220 */ /* 0x000fc80000400000 */
[----:B------:R-:W-:-:S05]  /*2940*/  FFMA R5, R30, R19, R5 ;  /* 0x000000131e057223 */ /* 0x000fca0000000005 */
[----:B------:R-:W-:-:S05]  /*2950*/  F2FP.F16.F32.PACK_AB R5, RZ, R5 ;  /* 0x00000005ff05723e */ /* 0x000fca00000000ff */
[----:B------:R0:W-:Y:S01]  /*2960*/  @P1 STG.E.U16 desc[UR36][R12.64+0x10], R5 ;  /* 0x000010050c001986 */ /* 0x0001e2000c101524 */
[----:B------:R-:W-:Y:S05]  /*2970*/  @!P0 BRA `(.L_x_41) ;  /* 0x0000000000048947 */ /* 0x000fea0003800000 */
[----:B------:R0:W5:Y:S02]  /*2980*/  LDG.E.LTC128B.U16 R24, desc[UR36][R8.64+0x12] ;  /* 0x0000122408187981 */ /* 0x000164000c1e1520 */
.L_x_41:
[----:B------:R-:W-:Y:S05]  /*2990*/  BSYNC B1 ;  /* 0x0000000000017941 */ /* 0x000fea0003800000 */
.L_x_40:
        /* <DEDUP_REMOVED lines=10> */
.L_x_43:
[----:B------:R-:W-:Y:S05]  /*2a40*/  BSYNC B1 ;  /* 0x0000000000017941 */ /* 0x000fea0003800000 */
.L_x_42:
        /* <DEDUP_REMOVED lines=10> */
.L_x_45:
[----:B------:R-:W-:Y:S05]  /*2af0*/  BSYNC B1 ;  /* 0x0000000000017941 */ /* 0x000fea0003800000 */
.L_x_44:
[----:B0----5:R-:W-:Y:S01]  /*2b00*/  HADD2.F32 R5, -RZ, R24.H0_H0 ;  /* 0x20000018ff057230 */ /* 0x021fe20000004100 */
        /* <DEDUP_REMOVED lines=8> */
.L_x_47:
[----:B------:R-:W-:Y:S05]  /*2b90*/  BSYNC B1 ;  /* 0x0000000000017941 */ /* 0x000fea0003800000 */
.L_x_46:
        /* <DEDUP_REMOVED lines=9> */
.L_x_49:
[----:B------:R-:W-:Y:S05]  /*2c30*/  BSYNC B1 ;  /* 0x0000000000017941 */ /* 0x000fea0003800000 */
.L_x_48:
        /* <DEDUP_REMOVED lines=10> */
.L_x_51:
[----:B------:R-:W-:Y:S05]  /*2ce0*/  BSYNC B1 ;  /* 0x0000000000017941 */ /* 0x000fea0003800000 */
.L_x_50:
        /* <DEDUP_REMOVED lines=10> */
.L_x_53:
[----:B------:R-:W-:Y:S05]  /*2d90*/  BSYNC B1 ;  /* 0x0000000000017941 */ /* 0x000fea0003800000 */
.L_x_52:
        /* <DEDUP_REMOVED lines=9> */
.L_x_55:
[----:B------:R-:W-:Y:S05]  /*2e30*/  BSYNC B1 ;  /* 0x0000000000017941 */ /* 0x000fea0003800000 */
.L_x_54:
        /* <DEDUP_REMOVED lines=9> */
.L_x_57:
[----:B------:R-:W-:Y:S05]  /*2ed0*/  BSYNC B1 ;  /* 0x0000000000017941 */ /* 0x000fea0003800000 */
.L_x_56:
        /* <DEDUP_REMOVED lines=10> */
.L_x_59:
[----:B------:R-:W-:Y:S05]  /*2f80*/  BSYNC B1 ;  /* 0x0000000000017941 */ /* 0x000fea0003800000 */
.L_x_58:
        /* <DEDUP_REMOVED lines=10> */
.L_x_61:
[----:B------:R-:W-:Y:S05]  /*3030*/  BSYNC B1 ;  /* 0x0000000000017941 */ /* 0x000fea0003800000 */
.L_x_60:
        /* <DEDUP_REMOVED lines=9> */
.L_x_63:
[----:B------:R-:W-:Y:S05]  /*30d0*/  BSYNC B1 ;  /* 0x0000000000017941 */ /* 0x000fea0003800000 */
.L_x_62:
        /* <DEDUP_REMOVED lines=9> */
.L_x_65:
[----:B------:R-:W-:Y:S05]  /*3170*/  BSYNC B1 ;  /* 0x0000000000017941 */ /* 0x000fea0003800000 */
.L_x_64:
        /* <DEDUP_REMOVED lines=10> */
.L_x_67:
[----:B------:R-:W-:Y:S05]  /*3220*/  BSYNC B1 ;  /* 0x0000000000017941 */ /* 0x000fea0003800000 */
.L_x_66:
        /* <DEDUP_REMOVED lines=10> */
.L_x_69:
[----:B------:R-:W-:Y:S05]  /*32d0*/  BSYNC B1 ;  /* 0x0000000000017941 */ /* 0x000fea0003800000 */
.L_x_68:
        /* <DEDUP_REMOVED lines=9> */
.L_x_71:
[----:B------:R-:W-:Y:S05]  /*3370*/  BSYNC B1 ;  /* 0x0000000000017941 */ /* 0x000fea0003800000 */
.L_x_70:
        /* <DEDUP_REMOVED lines=9> */
.L_x_73:
[----:B------:R-:W-:Y:S05]  /*3410*/  BSYNC B1 ;  /* 0x0000000000017941 */ /* 0x000fea0003800000 */
.L_x_72:
        /* <DEDUP_REMOVED lines=10> */
.L_x_75:
[----:B------:R-:W-:Y:S05]  /*34c0*/  BSYNC B1 ;  /* 0x0000000000017941 */ /* 0x000fea0003800000 */
.L_x_74:
        /* <DEDUP_REMOVED lines=10> */
.L_x_77:
[----:B------:R-:W-:Y:S05]  /*3570*/  BSYNC B1 ;  /* 0x0000000000017941 */ /* 0x000fea0003800000 */
.L_x_76:
        /* <DEDUP_REMOVED lines=9> */
.L_x_79:
[----:B------:R-:W-:Y:S05]  /*3610*/  BSYNC B1 ;  /* 0x0000000000017941 */ /* 0x000fea0003800000 */
.L_x_78:
        /* <DEDUP_REMOVED lines=9> */
.L_x_81:
[----:B------:R-:W-:Y:S05]  /*36b0*/  BSYNC B1 ;  /* 0x0000000000017941 */ /* 0x000fea0003800000 */
.L_x_80:
        /* <DEDUP_REMOVED lines=10> */
.L_x_83:
[----:B------:R-:W-:Y:S05]  /*3760*/  BSYNC B1 ;  /* 0x0000000000017941 */ /* 0x000fea0003800000 */
.L_x_82:
        /* <DEDUP_REMOVED lines=10> */
.L_x_85:
[----:B------:R-:W-:Y:S05]  /*3810*/  BSYNC B1 ;  /* 0x0000000000017941 */ /* 0x000fea0003800000 */
.L_x_84:
        /* <DEDUP_REMOVED lines=9> */
.L_x_87:
[----:B------:R-:W-:Y:S05]  /*38b0*/  BSYNC B1 ;  /* 0x0000000000017941 */ /* 0x000fea0003800000 */
.L_x_86:
        /* <DEDUP_REMOVED lines=9> */
.L_x_89:
[----:B------:R-:W-:Y:S05]  /*3950*/  BSYNC B1 ;  /* 0x0000000000017941 */ /* 0x000fea0003800000 */
.L_x_88:
        /* <DEDUP_REMOVED lines=10> */
.L_x_91:
[----:B------:R-:W-:Y:S05]  /*3a00*/  BSYNC B1 ;  /* 0x0000000000017941 */ /* 0x000fea0003800000 */
.L_x_90:
        /* <DEDUP_REMOVED lines=10> */
.L_x_93:
[----:B------:R-:W-:Y:S05]  /*3ab0*/  BSYNC B1 ;  /* 0x0000000000017941 */ /* 0x000fea0003800000 */
.L_x_92:
        /* <DEDUP_REMOVED lines=9> */
.L_x_95:
[----:B------:R-:W-:Y:S05]  /*3b50*/  BSYNC B1 ;  /* 0x0000000000017941 */ /* 0x000fea0003800000 */
.L_x_94:
        /* <DEDUP_REMOVED lines=9> */
.L_x_97:
[----:B------:R-:W-:Y:S05]  /*3bf0*/  BSYNC B1 ;  /* 0x0000000000017941 */ /* 0x000fea0003800000 */
.L_x_96:
        /* <DEDUP_REMOVED lines=10> */
.L_x_99:
[----:B------:R-:W-:Y:S05]  /*3ca0*/  BSYNC B1 ;  /* 0x0000000000017941 */ /* 0x000fea0003800000 */
.L_x_98:
        /* <DEDUP_REMOVED lines=10> */
.L_x_101:
[----:B------:R-:W-:Y:S05]  /*3d50*/  BSYNC B1 ;  /* 0x0000000000017941 */ /* 0x000fea0003800000 */
.L_x_100:
        /* <DEDUP_REMOVED lines=9> */
.L_x_103:
[----:B------:R-:W-:Y:S05]  /*3df0*/  BSYNC B1 ;  /* 0x0000000000017941 */ /* 0x000fea0003800000 */
.L_x_102:
        /* <DEDUP_REMOVED lines=9> */
.L_x_105:
[----:B------:R-:W-:Y:S05]  /*3e90*/  BSYNC B1 ;  /* 0x0000000000017941 */ /* 0x000fea0003800000 */
.L_x_104:
        /* <DEDUP_REMOVED lines=10> */
.L_x_107:
[----:B------:R-:W-:Y:S05]  /*3f40*/  BSYNC B1 ;  /* 0x0000000000017941 */ /* 0x000fea0003800000 */
.L_x_106:
        /* <DEDUP_REMOVED lines=10> */
.L_x_109:
[----:B------:R-:W-:Y:S05]  /*3ff0*/  BSYNC B1 ;  /* 0x0000000000017941 */ /* 0x000fea0003800000 */
.L_x_108:
        /* <DEDUP_REMOVED lines=9> */
.L_x_111:
[----:B------:R-:W-:Y:S05]  /*4090*/  BSYNC B1 ;  /* 0x0000000000017941 */ /* 0x000fea0003800000 */
.L_x_110:
        /* <DEDUP_REMOVED lines=9> */
.L_x_113:
[----:B------:R-:W-:Y:S05]  /*4130*/  BSYNC B1 ;  /* 0x0000000000017941 */ /* 0x000fea0003800000 */
.L_x_112:
        /* <DEDUP_REMOVED lines=10> */
.L_x_115:
[----:B------:R-:W-:Y:S05]  /*41e0*/  BSYNC B1 ;  /* 0x0000000000017941 */ /* 0x000fea0003800000 */
.L_x_114:
        /* <DEDUP_REMOVED lines=10> */
.L_x_117:
[----:B------:R-:W-:Y:S05]  /*4290*/  BSYNC B1 ;  /* 0x0000000000017941 */ /* 0x000fea0003800000 */
.L_x_116:
        /* <DEDUP_REMOVED lines=9> */
.L_x_119:
[----:B------:R-:W-:Y:S05]  /*4330*/  BSYNC B1 ;  /* 0x0000000000017941 */ /* 0x000fea0003800000 */
.L_x_118:
        /* <DEDUP_REMOVED lines=9> */
.L_x_121:
[----:B------:R-:W-:Y:S05]  /*43d0*/  BSYNC B1 ;  /* 0x0000000000017941 */ /* 0x000fea0003800000 */
.L_x_120:
        /* <DEDUP_REMOVED lines=10> */
.L_x_123:
[----:B------:R-:W-:Y:S05]  /*4480*/  BSYNC B1 ;  /* 0x0000000000017941 */ /* 0x000fea0003800000 */
.L_x_122:
        /* <DEDUP_REMOVED lines=10> */
.L_x_125:
[----:B------:R-:W-:Y:S05]  /*4530*/  BSYNC B1 ;  /* 0x0000000000017941 */ /* 0x000fea0003800000 */
.L_x_124:
        /* <DEDUP_REMOVED lines=9> */
.L_x_127:
[----:B------:R-:W-:Y:S05]  /*45d0*/  BSYNC B1 ;  /* 0x0000000000017941 */ /* 0x000fea0003800000 */
.L_x_126:
        /* <DEDUP_REMOVED lines=9> */
.L_x_129:
[----:B------:R-:W-:Y:S05]  /*4670*/  BSYNC B1 ;  /* 0x0000000000017941 */ /* 0x000fea0003800000 */
.L_x_128:
        /* <DEDUP_REMOVED lines=10> */
.L_x_131:
[----:B------:R-:W-:Y:S05]  /*4720*/  BSYNC B1 ;  /* 0x0000000000017941 */ /* 0x000fea0003800000 */
.L_x_130:
        /* <DEDUP_REMOVED lines=10> */
.L_x_133:
[----:B------:R-:W-:Y:S05]  /*47d0*/  BSYNC B1 ;  /* 0x0000000000017941 */ /* 0x000fea0003800000 */
.L_x_132:
        /* <DEDUP_REMOVED lines=9> */
.L_x_135:
[----:B------:R-:W-:Y:S05]  /*4870*/  BSYNC B1 ;  /* 0x0000000000017941 */ /* 0x000fea0003800000 */
.L_x_134:
        /* <DEDUP_REMOVED lines=9> */
.L_x_137:
[----:B------:R-:W-:Y:S05]  /*4910*/  BSYNC B1 ;  /* 0x0000000000017941 */ /* 0x000fea0003800000 */
.L_x_136:
        /* <DEDUP_REMOVED lines=10> */
.L_x_139:
[----:B------:R-:W-:Y:S05]  /*49c0*/  BSYNC B1 ;  /* 0x0000000000017941 */ /* 0x000fea0003800000 */
.L_x_138:
        /* <DEDUP_REMOVED lines=10> */
.L_x_141:
[----:B------:R-:W-:Y:S05]  /*4a70*/  BSYNC B1 ;  /* 0x0000000000017941 */ /* 0x000fea0003800000 */
.L_x_140:
        /* <DEDUP_REMOVED lines=9> */
.L_x_143:
[----:B------:R-:W-:Y:S05]  /*4b10*/  BSYNC B1 ;  /* 0x0000000000017941 */ /* 0x000fea0003800000 */
.L_x_142:
        /* <DEDUP_REMOVED lines=9> */
.L_x_145:
[----:B------:R-:W-:Y:S05]  /*4bb0*/  BSYNC B1 ;  /* 0x0000000000017941 */ /* 0x000fea0003800000 */
.L_x_144:
        /* <DEDUP_REMOVED lines=10> */
.L_x_147:
[----:B------:R-:W-:Y:S05]  /*4c60*/  BSYNC B1 ;  /* 0x0000000000017941 */ /* 0x000fea0003800000 */
.L_x_146:
[----:B-----5:R-:W-:Y:S01]  /*4c70*/  HADD2.F32 R5, -RZ, R24.H0_H0 ;  /* 0x20000018ff057230 */ /* 0x020fe20000004100 */
[----:B------:R-:W-:Y:S01]  /*4c80*/  ISETP.GT.AND P0, PT, R4, 0x79, PT ;  /* 0x000000790400780c */ /* 0x000fe20003f04270 */
[----:B------:R-:W-:Y:S01]  /*4c90*/  @P2 IMAD.MOV.U32 R4, RZ, RZ, R10 ;  /* 0x000000ffff042224 */ /* 0x000fe200078e000a */
[----:B------:R-:W-:Y:S02]  /*4ca0*/  BSSY B1, `(.L_x_148) ;  /* 0x000000a000017945 */ /* 0x000fe40003800000 */
[----:B------:R-:W-:Y:S01]  /*4cb0*/  FMUL R5, R5, R88 ;  /* 0x0000005805057220 */ /* 0x000fe20000400000 */
[----:B------:R-:W-:-:S03]  /*4cc0*/  ISETP.GT.AND P3, PT, R3, RZ, P0 ;  /* 0x000000ff0300720c */ /* 0x000fc60000764270 */
[----:B------:R-:W-:-:S05]  /*4cd0*/  FFMA R5, R84, R19, R5 ;  /* 0x0000001354057223 */ /* 0x000fca0000000005 */
[----:B------:R-:W-:-:S04]  /*4ce0*/  F2FP.F16.F32.PACK_AB R5, RZ, R5 ;  /* 0x00000005ff05723e */ /* 0x000fc800000000ff */
[----:B0-----:R-:W-:Y:S01]  /*4cf0*/  PRMT R14, R5, 0x7610, R14 ;  /* 0x00007610050e7816 */ /* 0x001fe2000000000e */
[----:B------:R-:W-:-:S05]  /*4d00*/  @P2 IMAD.MOV.U32 R5, RZ, RZ, R11 ;  /* 0x000000ffff052224 */ /* 0x000fca00078e000b */
[----:B------:R0:W-:Y:S01]  /*4d10*/  @P2 STG.E.U16 desc[UR36][R4.64+0xf0], R14 ;  /* 0x0000f00e04002986 */ /* 0x0001e2000c101524 */
[----:B------:R-:W-:Y:S05]  /*4d20*/  @!P3 BRA `(.L_x_149) ;  /* 0x000000000004b947 */ /* 0x000fea0003800000 */
[----:B------:R0:W5:Y:S02]  /*4d30*/  LDG.E.LTC128B.U16 R24, desc[UR36][R6.64+0xf2] ;  /* 0x0000f22406187981 */ /* 0x000164000c1e1520 */
.L_x_149:
[----:B------:R-:W-:Y:S05]  /*4d40*/  BSYNC B1 ;  /* 0x0000000000017941 */ /* 0x000fea0003800000 */
.L_x_148:
        /* <DEDUP_REMOVED lines=9> */
.L_x_151:
[----:B------:R-:W-:Y:S05]  /*4de0*/  BSYNC B1 ;  /* 0x0000000000017941 */ /* 0x000fea0003800000 */
.L_x_150:
[----:B-----5:R-:W-:Y:S01]  /*4df0*/  HADD2.F32 R5, -RZ, R24.H0_H0 ;  /* 0x20000018ff057230 */ /* 0x020fe20000004100 */
[----:B------:R-:W-:Y:S01]  /*4e00*/  ISETP.GT.AND P0, PT, R3, 0x8, P0 ;  /* 0x000000080300780c */ /* 0x000fe20000704270 */
[----:B0-----:R-:W-:Y:S01]  /*4e10*/  @P1 IMAD.MOV.U32 R4, RZ, RZ, R12 ;  /* 0x000000ffff041224 */ /* 0x001fe200078e000c */
[----:B------:R-:W-:Y:S02]  /*4e20*/  BSSY B1, `(.L_x_152) ;  /* 0x0000009000017945 */ /* 0x000fe40003800000 */
[----:B------:R-:W-:-:S04]  /*4e30*/  FMUL R5, R5, R88 ;  /* 0x0000005805057220 */ /* 0x000fc80000400000 */
[----:B------:R-:W-:-:S05]  /*4e40*/  FFMA R5, R86, R19, R5 ;  /* 0x0000001356057223 */ /* 0x000fca0000000005 */
[----:B------:R-:W-:-:S04]  /*4e50*/  F2FP.F16.F32.PACK_AB R5, RZ, R5 ;  /* 0x00000005ff05723e */ /* 0x000fc800000000ff */
[----:B-1-3--:R-:W-:Y:S01]  /*4e60*/  PRMT R6, R5, 0x7610, R6 ;  /* 0x0000761005067816 */ /* 0x00afe20000000006 */
[----:B------:R-:W-:-:S05]  /*4e70*/  @P1 IMAD.MOV.U32 R5, RZ, RZ, R13 ;  /* 0x000000ffff051224 */ /* 0x000fca00078e000d */
[----:B------:R0:W-:Y:S01]  /*4e80*/  @P1 STG.E.U16 desc[UR36][R4.64+0xf0], R6 ;  /* 0x0000f00604001986 */ /* 0x0001e2000c101524 */
[----:B------:R-:W-:Y:S05]  /*4e90*/  @!P0 BRA `(.L_x_153) ;  /* 0x0000000000048947 */ /* 0x000fea0003800000 */
[----:B------:R1:W5:Y:S02]  /*4ea0*/  LDG.E.LTC128B.U16 R24, desc[UR36][R8.64+0xf2] ;  /* 0x0000f22408187981 */ /* 0x000364000c1e1520 */
.L_x_153:
[----:B------:R-:W-:Y:S05]  /*4eb0*/  BSYNC B1 ;  /* 0x0000000000017941 */ /* 0x000fea0003800000 */
.L_x_152:
[----:B------:R-:W-:Y:S05]  /*4ec0*/  @!P0 BRA `(.L_x_154) ;  /* 0x0000001000e88947 */ /* 0x000fea0003800000 */
[----:B-----5:R-:W-:-:S05]  /*4ed0*/  HADD2.F32 R3, -RZ, R24.H0_H0 ;  /* 0x20000018ff037230 */ /* 0x020fca0000004100 */
[----:B0-----:R-:W-:-:S04]  /*4ee0*/  FMUL R4, R3, R88 ;  /* 0x0000005803047220 */ /* 0x001fc80000400000 */
[----:B------:R-:W-:-:S05]  /*4ef0*/  FFMA R4, R87, R19, R4 ;  /* 0x0000001357047223 */ /* 0x000fca0000000004 */
[----:B------:R-:W-:-:S05]  /*4f00*/  F2FP.F16.F32.PACK_AB R4, RZ, R4 ;  /* 0x00000004ff04723e */ /* 0x000fca00000000ff */
[----:B------:R3:W-:Y:S01]  /*4f10*/  STG.E.U16 desc[UR36][R12.64+0xf2], R4 ;  /* 0x0000f2040c007986 */ /* 0x0007e2000c101524 */
[----:B------:R-:W-:Y:S05]  /*4f20*/  BRA `(.L_x_154) ;  /* 0x0000001000d07947 */ /* 0x000fea0003800000 */
.L_x_29:
[----:B------:R-:W-:Y:S01]  /*4f30*/  ISETP.GT.AND P3, PT, R4, 0x1, PT ;  /* 0x000000010400780c */ /* 0x000fe20003f64270 */
[----:B------:R-:W-:Y:S01]  /*4f40*/  ULDC.64 UR4, c[0x0][0x5c0] ;  /* 0x0001700000047ab9 */ /* 0x000fe20000000a00 */
[-C--:B------:R-:W-:Y:S01]  /*4f50*/  FMUL R24, R24, R19.reuse ;  /* 0x0000001318187220 */ /* 0x080fe20000400000 */
[----:B------:R-:W-:Y:S01]  /*4f60*/  LEA R6, P4, R102, UR4, 0x1 ;  /* 0x0000000466067c11 */ /* 0x000fe2000f8808ff */
[-C--:B------:R-:W-:Y:S01]  /*4f70*/  FMUL R25, R25, R19.reuse ;  /* 0x0000001319197220 */ /* 0x080fe20000400000 */
[----:B------:R-:W-:Y:S01]  /*4f80*/  ISETP.GT.AND P0, PT, R3, RZ, P3 ;  /* 0x000000ff0300720c */ /* 0x000fe20001f04270 */
[-C--:B------:R-:W-:Y:S01]  /*4f90*/  FMUL R26, R26, R19.reuse ;  /* 0x000000131a1a7220 */ /* 0x080fe20000400000 */
[----:B------:R-:W-:Y:S01]  /*4fa0*/  F2FP.F16.F32.PACK_AB R24, RZ, R24 ;  /* 0x00000018ff18723e */ /* 0x000fe200000000ff */
[-C--:B------:R-:W-:Y:S01]  /*4fb0*/  FMUL R27, R27, R19.reuse ;  /* 0x000000131b1b7220 */ /* 0x080fe20000400000 */
[----:B------:R-:W-:Y:S01]  /*4fc0*/  LEA.HI.X R7, R102, UR5, R113, 0x1, P4 ;  /* 0x0000000566077c11 */ /* 0x000fe2000a0f0c71 */
[----:B------:R-:W-:Y:S01]  /*4fd0*/  FMUL R28, R28, R19 ;  /* 0x000000131c1c7220 */ /* 0x000fe20000400000 */
[----:B------:R-:W-:Y:S01]  /*4fe0*/  F2FP.F16.F32.PACK_AB R25, RZ, R25 ;  /* 0x00000019ff19723e */ /* 0x000fe200000000ff */
[-C--:B------:R-:W-:Y:S01]  /*4ff0*/  FMUL R29, R29, R19.reuse ;  /* 0x000000131d1d7220 */ /* 0x080fe20000400000 */
[----:B------:R-:W-:Y:S01]  /*5000*/  ISETP.GT.AND P2, PT, R3, 0x8, P2 ;  /* 0x000000080300780c */ /* 0x000fe20001744270 */
[----:B------:R-:W-:Y:S01]  /*5010*/  @P1 STG.E.U16 desc[UR36][R6.64], R24 ;  /* 0x0000001806001986 */ /* 0x000fe2000c101524 */
[----:B------:R-:W-:Y:S01]  /*5020*/  ISETP.GT.AND P1, PT, R4, 0x8, PT ;  /* 0x000000080400780c */ /* 0x000fe20003f24270 */
[-C--:B------:R-:W-:Y:S01]  /*5030*/  FMUL R30, R30, R19.reuse ;  /* 0x000000131e1e7220 */ /* 0x080fe20000400000 */
[C---:B------:R-:W-:Y:S01]  /*5040*/  SHF.L.U64.HI R5, R92.reuse, 0x1, R91 ;  /* 0x000000015c057819 */ /* 0x040fe2000001025b */
[----:B------:R-:W-:Y:S01]  /*5050*/  @P0 STG.E.U16 desc[UR36][R6.64+0x2], R25 ;  /* 0x0000021906000986 */ /* 0x000fe2000c101524 */
[----:B------:R-:W-:Y:S01]  /*5060*/  LEA R8, P5, R92, R6, 0x1 ;  /* 0x000000065c087211 */ /* 0x000fe200078a08ff */
[-C--:B------:R-:W-:Y:S01]  /*5070*/  FMUL R31, R31, R19.reuse ;  /* 0x000000131f1f7220 */ /* 0x080fe20000400000 */
[----:B------:R-:W-:Y:S01]  /*5080*/  ISETP.GT.AND P3, PT, R3, 0x8, P3 ;  /* 0x000000080300780c */ /* 0x000fe20001f64270 */
[-C--:B------:R-:W-:Y:S01]  /*5090*/  FMUL R32, R32, R19.reuse ;  /* 0x0000001320207220 */ /* 0x080fe20000400000 */
[----:B------:R-:W-:Y:S01]  /*50a0*/  ISETP.GT.AND P0, PT, R4, 0x9, PT ;  /* 0x000000090400780c */ /* 0x000fe20003f04270 */
[----:B------:R-:W-:Y:S01]  /*50b0*/  IMAD.X R9, R5, 0x1, R7, P5 ;  /* 0x0000000105097824 */ /* 0x000fe200028e0607 */
[----:B------:R-:W-:Y:S01]  /*50c0*/  ISETP.GT.AND P4, PT, R3, RZ, P1 ;  /* 0x000000ff0300720c */ /* 0x000fe20000f84270 */
[-C--:B------:R-:W-:Y:S01]  /*50d0*/  FMUL R33, R33, R19.reuse ;  /* 0x0000001321217220 */ /* 0x080fe20000400000 */
[----:B------:R-:W-:Y:S01]  /*50e0*/  F2FP.F16.F32.PACK_AB R26, RZ, R26 ;  /* 0x0000001aff1a723e */ /* 0x000fe200000000ff */
[-C--:B------:R-:W-:Y:S01]  /*50f0*/  FMUL R34, R34, R19.reuse ;  /* 0x0000001322227220 */ /* 0x080fe20000400000 */
[----:B------:R-:W-:Y:S01]  /*5100*/  ISETP.GT.AND P5, PT, R3, RZ, P0 ;  /* 0x000000ff0300720c */ /* 0x000fe200007a4270 */
[----:B------:R-:W-:Y:S01]  /*5110*/  FMUL R35, R35, R19 ;  /* 0x0000001323237220 */ /* 0x000fe20000400000 */
[----:B------:R-:W-:Y:S01]  /*5120*/  F2FP.F16.F32.PACK_AB R27, RZ, R27 ;  /* 0x0000001bff1b723e */ /* 0x000fe200000000ff */
[----:B------:R-:W-:Y:S01]  /*5130*/  @P2 STG.E.U16 desc[UR36][R8.64], R26 ;  /* 0x0000001a08002986 */ /* 0x000fe2000c101524 */
[----:B------:R-:W-:Y:S01]  /*5140*/  F2FP.F16.F32.PACK_AB R28, RZ, R28 ;  /* 0x0000001cff1c723e */ /* 0x000fe200000000ff */
[-C--:B------:R-:W-:Y:S01]  /*5150*/  FMUL R36, R36, R19.reuse ;  /* 0x0000001324247220 */ /* 0x080fe20000400000 */
[----:B------:R-:W-:Y:S01]  /*5160*/  ISETP.GT.AND P2, PT, R3, 0x8, P1 ;  /* 0x000000080300780c */ /* 0x000fe20000f44270 */
[----:B------:R-:W-:Y:S01]  /*5170*/  @P3 STG.E.U16 desc[UR36][R8.64+0x2], R27 ;  /* 0x0000021b08003986 */ /* 0x000fe2000c101524 */
[----:B------:R-:W-:Y:S01]  /*5180*/  ISETP.GT.AND P1, PT, R4, 0x10, PT ;  /* 0x000000100400780c */ /* 0x000fe20003f24270 */
[----:B------:R-:W-:Y:S01]  /*5190*/  FMUL R37, R37, R19 ;  /* 0x0000001325257220 */ /* 0x000fe20000400000 */
[----:B------:R-:W-:Y:S01]  /*51a0*/  F2FP.F16.F32.PACK_AB R29, RZ, R29 ;  /* 0x0000001dff1d723e */ /* 0x000fe200000000ff */
[----:B------:R-:W-:Y:S01]  /*51b0*/  @P4 STG.E.U16 desc[UR36][R6.64+0x10], R28 ;  /* 0x0000101c06004986 */ /* 0x000fe2000c101524 */
[C---:B------:R-:W-:Y:S01]  /*51c0*/  ISETP.GT.AND P3, PT, R3.reuse, 0x8, P0 ;  /* 0x000000080300780c */ /* 0x040fe20000764270 */
[-C--:B------:R-:W-:Y:S01]  /*51d0*/  FMUL R38, R38, R19.reuse ;  /* 0x0000001326267220 */ /* 0x080fe20000400000 */
[----:B------:R-:W-:Y:S01]  /*51e0*/  ISETP.GT.AND P0, PT, R4, 0x11, PT ;  /* 0x000000110400780c */ /* 0x000fe20003f04270 */
[----:B------:R-:W-:Y:S01]  /*51f0*/  @P5 STG.E.U16 desc[UR36][R6.64+0x12], R29 ;  /* 0x0000121d06005986 */ /* 0x000fe2000c101524 */
        /* <DEDUP_REMOVED lines=161> */
[----:B------:R-:W-:Y:S01]  /*5c10*/  FMUL R87, R87, R19 ;  /* 0x0000001357577220 */ /* 0x000fe20000400000 */
[----:B------:R-:W-:-:S02]  /*5c20*/  F2FP.F16.F32.PACK_AB R62, RZ, R62 ;  /* 0x0000003eff3e723e */ /* 0x000fc400000000ff */
[C---:B------:R-:W-:Y:S02]  /*5c30*/  ISETP.GT.AND P5, PT, R3.reuse, RZ, P0 ;  /* 0x000000ff0300720c */ /* 0x040fe400007a4270 */
[----:B------:R-:W-:Y:S01]  /*5c40*/  F2FP.F16.F32.PACK_AB R63, RZ, R63 ;  /* 0x0000003fff3f723e */ /* 0x000fe200000000ff */
[----:B------:R-:W-:Y:S01]  /*5c50*/  @P2 STG.E.U16 desc[UR36][R8.64+0x90], R62 ;  /* 0x0000903e08002986 */ /* 0x000fe2000c101524 */
[----:B------:R-:W-:Y:S02]  /*5c60*/  F2FP.F16.F32.PACK_AB R64, RZ, R64 ;  /* 0x00000040ff40723e */ /* 0x000fe400000000ff */
[C---:B------:R-:W-:Y:S01]  /*5c70*/  ISETP.GT.AND P2, PT, R3.reuse, 0x8, P1 ;  /* 0x000000080300780c */ /* 0x040fe20000f44270 */
[----:B------:R-:W-:Y:S01]  /*5c80*/  @P3 STG.E.U16 desc[UR36][R8.64+0x92], R63 ;  /* 0x0000923f08003986 */ /* 0x000fe2000c101524 */
[----:B------:R-:W-:Y:S02]  /*5c90*/  ISETP.GT.AND P1, PT, R4, 0x58, PT ;  /* 0x000000580400780c */ /* 0x000fe40003f24270 */
[----:B------:R-:W-:Y:S01]  /*5ca0*/  F2FP.F16.F32.PACK_AB R65, RZ, R65 ;  /* 0x00000041ff41723e */ /* 0x000fe200000000ff */
[----:B------:R-:W-:Y:S01]  /*5cb0*/  @P4 STG.E.U16 desc[UR36][R6.64+0xa0], R64 ;  /* 0x0000a04006004986 */ /* 0x000fe2000c101524 */
[----:B------:R-:W-:-:S02]  /*5cc0*/  ISETP.GT.AND P3, PT, R3, 0x8, P0 ;  /* 0x000000080300780c */ /* 0x000fc40000764270 */
[----:B------:R-:W-:Y:S01]  /*5cd0*/  ISETP.GT.AND P0, PT, R4, 0x59, PT ;  /* 0x000000590400780c */ /* 0x000fe20003f04270 */
[----:B------:R-:W-:Y:S01]  /*5ce0*/  @P5 STG.E.U16 desc[UR36][R6.64+0xa2], R65 ;  /* 0x0000a24106005986 */ /* 0x000fe2000c101524 */
[C---:B------:R-:W-:Y:S02]  /*5cf0*/  ISETP.GT.AND P4, PT, R3.reuse, RZ, P1 ;  /* 0x000000ff0300720c */ /* 0x040fe40000f84270 */
[----:B------:R-:W-:Y:S02]  /*5d00*/  F2FP.F16.F32.PACK_AB R66, RZ, R66 ;  /* 0x00000042ff42723e */ /* 0x000fe400000000ff */
[----:B------:R-:W-:Y:S02]  /*5d10*/  ISETP.GT.AND P5, PT, R3, RZ, P0 ;  /* 0x000000ff0300720c */ /* 0x000fe400007a4270 */
[----:B------:R-:W-:Y:S01]  /*5d20*/  F2FP.F16.F32.PACK_AB R67, RZ, R67 ;  /* 0x00000043ff43723e */ /* 0x000fe200000000ff */
[----:B------:R-:W-:Y:S01]  /*5d30*/  @P2 STG.E.U16 desc[UR36][R8.64+0xa0], R66 ;  /* 0x0000a04208002986 */ /* 0x000fe2000c101524 */
[----:B------:R-:W-:-:S02]  /*5d40*/  F2FP.F16.F32.PACK_AB R68, RZ, R68 ;  /* 0x00000044ff44723e */ /* 0x000fc400000000ff */
[C---:B------:R-:W-:Y:S01]  /*5d50*/  ISETP.GT.AND P2, PT, R3.reuse, 0x8, P1 ;  /* 0x000000080300780c */ /* 0x040fe20000f44270 */
[----:B------:R-:W-:Y:S01]  /*5d60*/  @P3 STG.E.U16 desc[UR36][R8.64+0xa2], R67 ;  /* 0x0000a24308003986 */ /* 0x000fe2000c101524 */
[C---:B------:R-:W-:Y:S02]  /*5d70*/  ISETP.GT.AND P1, PT, R4.reuse, 0x60, PT ;  /* 0x000000600400780c */ /* 0x040fe40003f24270 */
[----:B------:R-:W-:Y:S01]  /*5d80*/  F2FP.F16.F32.PACK_AB R69, RZ, R69 ;  /* 0x00000045ff45723e */ /* 0x000fe200000000ff */
[----:B------:R-:W-:Y:S01]  /*5d90*/  @P4 STG.E.U16 desc[UR36][R6.64+0xb0], R68 ;  /* 0x0000b04406004986 */ /* 0x000fe2000c101524 */
[C---:B------:R-:W-:Y:S02]  /*5da0*/  ISETP.GT.AND P3, PT, R3.reuse, 0x8, P0 ;  /* 0x000000080300780c */ /* 0x040fe40000764270 */
[----:B------:R-:W-:Y:S01]  /*5db0*/  ISETP.GT.AND P0, PT, R4, 0x61, PT ;  /* 0x000000610400780c */ /* 0x000fe20003f04270 */
[----:B------:R-:W-:Y:S01]  /*5dc0*/  @P5 STG.E.U16 desc[UR36][R6.64+0xb2], R69 ;  /* 0x0000b24506005986 */ /* 0x000fe2000c101524 */
[----:B------:R-:W-:-:S02]  /*5dd0*/  ISETP.GT.AND P4, PT, R3, RZ, P1 ;  /* 0x000000ff0300720c */ /* 0x000fc40000f84270 */
[C---:B------:R-:W-:Y:S02]  /*5de0*/  ISETP.GT.AND P5, PT, R3.reuse, RZ, P0 ;  /* 0x000000ff0300720c */ /* 0x040fe400007a4270 */
[----:B------:R-:W-:Y:S02]  /*5df0*/  F2FP.F16.F32.PACK_AB R70, RZ, R70 ;  /* 0x00000046ff46723e */ /* 0x000fe400000000ff */
[----:B------:R-:W-:Y:S02]  /*5e00*/  F2FP.F16.F32.PACK_AB R71, RZ, R71 ;  /* 0x00000047ff47723e */ /* 0x000fe400000000ff */
[----:B------:R-:W-:Y:S01]  /*5e10*/  F2FP.F16.F32.PACK_AB R72, RZ, R72 ;  /* 0x00000048ff48723e */ /* 0x000fe200000000ff */
[----:B------:R-:W-:Y:S01]  /*5e20*/  @P2 STG.E.U16 desc[UR36][R8.64+0xb0], R70 ;  /* 0x0000b04608002986 */ /* 0x000fe2000c101524 */
[----:B------:R-:W-:Y:S02]  /*5e30*/  F2FP.F16.F32.PACK_AB R73, RZ, R73 ;  /* 0x00000049ff49723e */ /* 0x000fe400000000ff */
[C---:B------:R-:W-:Y:S01]  /*5e40*/  ISETP.GT.AND P1, PT, R3.reuse, 0x8, P1 ;  /* 0x000000080300780c */ /* 0x040fe20000f24270 */
[----:B------:R-:W-:Y:S01]  /*5e50*/  @P3 STG.E.U16 desc[UR36][R8.64+0xb2], R71 ;  /* 0x0000b24708003986 */ /* 0x000fe2000c101524 */
[----:B------:R-:W-:-:S02]  /*5e60*/  ISETP.GT.AND P2, PT, R3, 0x8, P0 ;  /* 0x000000080300780c */ /* 0x000fc40000744270 */
[C---:B------:R-:W-:Y:S01]  /*5e70*/  ISETP.GT.AND P0, PT, R4.reuse, 0x69, PT ;  /* 0x000000690400780c */ /* 0x040fe20003f04270 */
[----:B------:R-:W-:Y:S01]  /*5e80*/  @P4 STG.E.U16 desc[UR36][R6.64+0xc0], R72 ;  /* 0x0000c04806004986 */ /* 0x000fe2000c101524 */
[----:B------:R-:W-:Y:S02]  /*5e90*/  ISETP.GT.AND P4, PT, R4, 0x68, PT ;  /* 0x000000680400780c */ /* 0x000fe40003f84270 */
[----:B------:R-:W-:Y:S01]  /*5ea0*/  F2FP.F16.F32.PACK_AB R74, RZ, R74 ;  /* 0x0000004aff4a723e */ /* 0x000fe200000000ff */
[----:B------:R-:W-:Y:S01]  /*5eb0*/  @P5 STG.E.U16 desc[UR36][R6.64+0xc2], R73 ;  /* 0x0000c24906005986 */ /* 0x000fe2000c101524 */
[C---:B------:R-:W-:Y:S02]  /*5ec0*/  ISETP.GT.AND P5, PT, R3.reuse, RZ, P4 ;  /* 0x000000ff0300720c */ /* 0x040fe400027a4270 */
[----:B------:R-:W-:Y:S01]  /*5ed0*/  ISETP.GT.AND P3, PT, R3, RZ, P0 ;  /* 0x000000ff0300720c */ /* 0x000fe20000764270 */
[----:B------:R-:W-:Y:S01]  /*5ee0*/  @P1 STG.E.U16 desc[UR36][R8.64+0xc0], R74 ;  /* 0x0000c04a08001986 */ /* 0x000fe2000c101524 */
[----:B------:R-:W-:-:S02]  /*5ef0*/  F2FP.F16.F32.PACK_AB R75, RZ, R75 ;  /* 0x0000004bff4b723e */ /* 0x000fc400000000ff */
[----:B------:R-:W-:Y:S02]  /*5f00*/  F2FP.F16.F32.PACK_AB R76, RZ, R76 ;  /* 0x0000004cff4c723e */ /* 0x000fe400000000ff */
[C---:B------:R-:W-:Y:S01]  /*5f10*/  ISETP.GT.AND P4, PT, R3.reuse, 0x8, P4 ;  /* 0x000000080300780c */ /* 0x040fe20002784270 */
[----:B------:R-:W-:Y:S01]  /*5f20*/  @P2 STG.E.U16 desc[UR36][R8.64+0xc2], R75 ;  /* 0x0000c24b08002986 */ /* 0x000fe2000c101524 */
[----:B------:R-:W-:Y:S02]  /*5f30*/  F2FP.F16.F32.PACK_AB R77, RZ, R77 ;  /* 0x0000004dff4d723e */ /* 0x000fe400000000ff */
[C---:B------:R-:W-:Y:S01]  /*5f40*/  ISETP.GT.AND P2, PT, R4.reuse, 0x71, PT ;  /* 0x000000710400780c */ /* 0x040fe20003f44270 */
[----:B------:R-:W-:Y:S01]  /*5f50*/  @P5 STG.E.U16 desc[UR36][R6.64+0xd0], R76 ;  /* 0x0000d04c06005986 */ /* 0x000fe2000c101524 */
[----:B------:R-:W-:Y:S02]  /*5f60*/  ISETP.GT.AND P5, PT, R3, 0x8, P0 ;  /* 0x000000080300780c */ /* 0x000fe400007a4270 */
[C---:B------:R-:W-:Y:S01]  /*5f70*/  ISETP.GT.AND P1, PT, R4.reuse, 0x78, PT ;  /* 0x000000780400780c */ /* 0x040fe20003f24270 */
[----:B------:R-:W-:Y:S01]  /*5f80*/  @P3 STG.E.U16 desc[UR36][R6.64+0xd2], R77 ;  /* 0x0000d24d06003986 */ /* 0x000fe2000c101524 */
[----:B------:R-:W-:-:S02]  /*5f90*/  ISETP.GT.AND P3, PT, R4, 0x70, PT ;  /* 0x000000700400780c */ /* 0x000fc40003f64270 */
[----:B------:R-:W-:Y:S01]  /*5fa0*/  ISETP.GT.AND P0, PT, R4, 0x79, PT ;  /* 0x000000790400780c */ /* 0x000fe20003f04270 */
[----:B------:R-:W-:Y:S01]  /*5fb0*/  @P4 IMAD.MOV.U32 R4, RZ, RZ, R8 ;  /* 0x000000ffff044224 */ /* 0x000fe200078e0008 */
[----:B------:R-:W-:Y:S01]  /*5fc0*/  F2FP.F16.F32.PACK_AB R78, RZ, R78 ;  /* 0x0000004eff4e723e */ /* 0x000fe200000000ff */
[----:B------:R-:W-:Y:S01]  /*5fd0*/  @P4 IMAD.MOV.U32 R5, RZ, RZ, R9 ;  /* 0x000000ffff054224 */ /* 0x000fe200078e0009 */
[----:B------:R-:W-:Y:S02]  /*5fe0*/  F2FP.F16.F32.PACK_AB R79, RZ, R79 ;  /* 0x0000004fff4f723e */ /* 0x000fe400000000ff */
[----:B------:R-:W-:Y:S02]  /*5ff0*/  F2FP.F16.F32.PACK_AB R80, RZ, R80 ;  /* 0x00000050ff50723e */ /* 0x000fe400000000ff */
[----:B------:R0:W-:Y:S01]  /*6000*/  @P4 STG.E.U16 desc[UR36][R4.64+0xd0], R78 ;  /* 0x0000d04e04004986 */ /* 0x0001e2000c101524 */
[----:B------:R-:W-:Y:S02]  /*6010*/  ISETP.GT.AND P4, PT, R3, RZ, P2 ;  /* 0x000000ff0300720c */ /* 0x000fe40001784270 */
[----:B------:R-:W-:-:S02]  /*6020*/  F2FP.F16.F32.PACK_AB R81, RZ, R81 ;  /* 0x00000051ff51723e */ /* 0x000fc400000000ff */
[----:B------:R-:W-:Y:S02]  /*6030*/  ISETP.GT.AND P2, PT, R3, 0x8, P2 ;  /* 0x000000080300780c */ /* 0x000fe40001744270 */
[----:B------:R-:W-:Y:S02]  /*6040*/  F2FP.F16.F32.PACK_AB R82, RZ, R82 ;  /* 0x00000052ff52723e */ /* 0x000fe400000000ff */
[----:B------:R-:W-:Y:S02]  /*6050*/  F2FP.F16.F32.PACK_AB R83, RZ, R83 ;  /* 0x00000053ff53723e */ /* 0x000fe400000000ff */
[----:B------:R-:W-:Y:S01]  /*6060*/  F2FP.F16.F32.PACK_AB R84, RZ, R84 ;  /* 0x00000054ff54723e */ /* 0x000fe200000000ff */
[----:B0-----:R-:W-:Y:S01]  /*6070*/  @P5 IMAD.MOV.U32 R4, RZ, RZ, R8 ;  /* 0x000000ffff045224 */ /* 0x001fe200078e0008 */
[----:B------:R-:W-:Y:S01]  /*6080*/  F2FP.F16.F32.PACK_AB R85, RZ, R85 ;  /* 0x00000055ff55723e */ /* 0x000fe200000000ff */
[----:B------:R-:W-:Y:S01]  /*6090*/  @P5 IMAD.MOV.U32 R5, RZ, RZ, R9 ;  /* 0x000000ffff055224 */ /* 0x000fe200078e0009 */
[----:B------:R-:W-:-:S02]  /*60a0*/  F2FP.F16.F32.PACK_AB R86, RZ, R86 ;  /* 0x00000056ff56723e */ /* 0x000fc400000000ff */
[----:B------:R-:W-:Y:S02]  /*60b0*/  F2FP.F16.F32.PACK_AB R87, RZ, R87 ;  /* 0x00000057ff57723e */ /* 0x000fe400000000ff */
[----:B------:R0:W-:Y:S01]  /*60c0*/  @P5 STG.E.U16 desc[UR36][R4.64+0xd2], R79 ;  /* 0x0000d24f04005986 */ /* 0x0001e2000c101524 */
[C---:B------:R-:W-:Y:S02]  /*60d0*/  ISETP.GT.AND P5, PT, R3.reuse, RZ, P3 ;  /* 0x000000ff0300720c */ /* 0x040fe40001fa4270 */
[----:B------:R-:W-:-:S11]  /*60e0*/  ISETP.GT.AND P3, PT, R3, 0x8, P3 ;  /* 0x000000080300780c */ /* 0x000fd60001f64270 */
[----:B0-----:R-:W-:Y:S02]  /*60f0*/  @P5 IMAD.MOV.U32 R4, RZ, RZ, R6 ;  /* 0x000000ffff045224 */ /* 0x001fe400078e0006 */
[----:B------:R-:W-:-:S05]  /*6100*/  @P5 IMAD.MOV.U32 R5, RZ, RZ, R7 ;  /* 0x000000ffff055224 */ /* 0x000fca00078e0007 */
[----:B------:R0:W-:Y:S01]  /*6110*/  @P5 STG.E.U16 desc[UR36][R4.64+0xe0], R80 ;  /* 0x0000e05004005986 */ /* 0x0001e2000c101524 */
[C---:B------:R-:W-:Y:S02]  /*6120*/  ISETP.GT.AND P5, PT, R3.reuse, RZ, P0 ;  /* 0x000000ff0300720c */ /* 0x040fe400007a4270 */
[----:B------:R-:W-:Y:S01]  /*6130*/  ISETP.GT.AND P0, PT, R3, 0x8, P0 ;  /* 0x000000080300780c */ /* 0x000fe20000704270 */
[----:B0-----:R-:W-:Y:S02]  /*6140*/  @P4 IMAD.MOV.U32 R4, RZ, RZ, R6 ;  /* 0x000000ffff044224 */ /* 0x001fe400078e0006 */
[----:B------:R-:W-:-:S05]  /*6150*/  @P4 IMAD.MOV.U32 R5, RZ, RZ, R7 ;  /* 0x000000ffff054224 */ /* 0x000fca00078e0007 */
[----:B------:R0:W-:Y:S01]  /*6160*/  @P4 STG.E.U16 desc[UR36][R4.64+0xe2], R81 ;  /* 0x0000e25104004986 */ /* 0x0001e2000c101524 */
[C---:B------:R-:W-:Y:S02]  /*6170*/  ISETP.GT.AND P4, PT, R3.reuse, RZ, P1 ;  /* 0x000000ff0300720c */ /* 0x040fe40000f84270 */
[----:B------:R-:W-:Y:S01]  /*6180*/  ISETP.GT.AND P1, PT, R3, 0x8, P1 ;  /* 0x000000080300780c */ /* 0x000fe20000f24270 */
[----:B0-----:R-:W-:Y:S02]  /*6190*/  @P3 IMAD.MOV.U32 R4, RZ, RZ, R8 ;  /* 0x000000ffff043224 */ /* 0x001fe400078e0008 */
[----:B------:R-:W-:-:S05]  /*61a0*/  @P3 IMAD.MOV.U32 R5, RZ, RZ, R9 ;  /* 0x000000ffff053224 */ /* 0x000fca00078e0009 */
[----:B------:R0:W-:Y:S02]  /*61b0*/  @P3 STG.E.U16 desc[UR36][R4.64+0xe0], R82 ;  /* 0x0000e05204003986 */ /* 0x0001e4000c101524 */
[----:B0-----:R-:W-:Y:S02]  /*61c0*/  @P2 IMAD.MOV.U32 R4, RZ, RZ, R8 ;  /* 0x000000ffff042224 */ /* 0x001fe400078e0008 */
[----:B------:R-:W-:-:S05]  /*61d0*/  @P2 IMAD.MOV.U32 R5, RZ, RZ, R9 ;  /* 0x000000ffff052224 */ /* 0x000fca00078e0009 */
[----:B------:R0:W-:Y:S02]  /*61e0*/  @P2 STG.E.U16 desc[UR36][R4.64+0xe2], R83 ;  /* 0x0000e25304002986 */ /* 0x0001e4000c101524 */
[----:B0-----:R-:W-:Y:S02]  /*61f0*/  @P4 IMAD.MOV.U32 R4, RZ, RZ, R6 ;  /* 0x000000ffff044224 */ /* 0x001fe400078e0006 */
[----:B------:R-:W-:-:S05]  /*6200*/  @P4 IMAD.MOV.U32 R5, RZ, RZ, R7 ;  /* 0x000000ffff054224 */ /* 0x000fca00078e0007 */
[----:B------:R0:W-:Y:S04]  /*6210*/  @P4 STG.E.U16 desc[UR36][R4.64+0xf0], R84 ;  /* 0x0000f05404004986 */ /* 0x0001e8000c101524 */
[----:B------:R1:W-:Y:S01]  /*6220*/  @P5 STG.E.U16 desc[UR36][R6.64+0xf2], R85 ;  /* 0x0000f25506005986 */ /* 0x0003e2000c101524 */
[----:B0-----:R-:W-:Y:S02]  /*6230*/  @P1 IMAD.MOV.U32 R4, RZ, RZ, R8 ;  /* 0x000000ffff041224 */ /* 0x001fe400078e0008 */
[----:B------:R-:W-:-:S05]  /*6240*/  @P1 IMAD.MOV.U32 R5, RZ, RZ, R9 ;  /* 0x000000ffff051224 */ /* 0x000fca00078e0009 */
[----:B------:R1:W-:Y:S04]  /*6250*/  @P1 STG.E.U16 desc[UR36][R4.64+0xf0], R86 ;  /* 0x0000f05604001986 */ /* 0x0003e8000c101524 */
[----:B------:R1:W-:Y:S02]  /*6260*/  @P0 STG.E.U16 desc[UR36][R8.64+0xf2], R87 ;  /* 0x0000f25708000986 */ /* 0x0003e4000c101524 */
.L_x_154:
[----:B------:R-:W-:Y:S05]  /*6270*/  BSYNC B0 ;  /* 0x0000000000007941 */ /* 0x000fea0003800000 */
.L_x_28:
[----:B------:R-:W-:Y:S01]  /*6280*/  IADD3 R16, P0, R16, UR38, RZ ;  /* 0x0000002610107c10 */ /* 0x000fe2000ff1e0ff */
[----:B------:R-:W-:Y:S01]  /*6290*/  ULDC.64 UR4, c[0x0][0x650] ;  /* 0x0001940000047ab9 */ /* 0x000fe20000000a00 */
[----:B------:R-:W-:Y:S01]  /*62a0*/  PRMT R3, RZ, 0x7610, R3 ;  /* 0x00007610ff037816 */ /* 0x000fe20000000003 */
[----:B------:R-:W-:Y:S01]  /*62b0*/  IMAD.MOV.U32 R100, RZ, RZ, -0x1 ;  /* 0xffffffffff647424 */ /* 0x000fe200078e00ff */
[----:B------:R-:W-:Y:S01]  /*62c0*/  IADD3.X R17, R17, UR41, RZ, P0, !PT ;  /* 0x0000002911117c10 */ /* 0x000fe200087fe4ff */
[----:B------:R-:W-:Y:S01]  /*62d0*/  IMAD.MOV.U32 R99, RZ, RZ, -0x1 ;  /* 0xffffffffff637424 */ /* 0x000fe200078e00ff */
[----:B------:R-:W-:-:S04]  /*62e0*/  ISETP.GE.U32.AND P0, PT, R16, UR4, PT ;  /* 0x0000000410007c0c */ /* 0x000fc8000bf06070 */
[----:B------:R-:W-:-:S13]  /*62f0*/  ISETP.GE.U32.AND.EX P0, PT, R17, UR5, PT, P0 ;  /* 0x0000000511007c0c */ /* 0x000fda000bf06100 */
[----:B------:R-:W-:Y:S05]  /*6300*/  @P0 BRA `(.L_x_155) ;  /* 0x00000004004c0947 */ /* 0x000fea0003800000 */
[----:B------:R-:W0:Y:S01]  /*6310*/  LDC.64 R10, c[0x0][0x628] ;  /* 0x00018a00ff0a7b82 */ /* 0x000e220000000a00 */
[----:B---3--:R-:W3:Y:S01]  /*6320*/  S2R R12, SR_CTAID.X ;  /* 0x00000000000c7919 */ /* 0x008ee20000002500 */
[----:B-12-4-:R-:W-:Y:S02]  /*6330*/  IMAD.MOV.U32 R8, RZ, RZ, R16 ;  /* 0x000000ffff087224 */ /* 0x016fe400078e0010 */
[----:B------:R-:W-:Y:S01]  /*6340*/  IMAD.MOV.U32 R9, RZ, RZ, R17 ;  /* 0x000000ffff097224 */ /* 0x000fe200078e0011 */
[----:B------:R-:W1:Y:S03]  /*6350*/  S2R R20, SR_CTAID.Y ;  /* 0x0000000000147919 */ /* 0x000e660000002600 */
[----:B------:R-:W2:Y:S08]  /*6360*/  LDC R0, c[0x0][0x630] ;  /* 0x00018c00ff007b82 */ /* 0x000eb00000000800 */
[----:B------:R-:W4:Y:S01]  /*6370*/  LDC.64 R14, c[0x0][0x620] ;  /* 0x00018800ff0e7b82 */ /* 0x000f220000000a00 */
[----:B0-----:R-:W-:-:S04]  /*6380*/  ISETP.NE.U32.AND P0, PT, R10, RZ, PT ;  /* 0x000000ff0a00720c */ /* 0x001fc80003f05070 */
[----:B------:R-:W-:-:S13]  /*6390*/  ISETP.NE.AND.EX P0, PT, R11, RZ, PT, P0 ;  /* 0x000000ff0b00720c */ /* 0x000fda0003f05300 */
[----:B-1234-:R-:W-:Y:S05]  /*63a0*/  @!P0 BRA `(.L_x_156) ;  /* 0x0000000000288947 */ /* 0x01efea0003800000 */
        /* <DEDUP_REMOVED lines=10> */
.L_x_156:
[-CC-:B------:R-:W-:Y:S01]  /*6450*/  SHF.R.U64 R99, R8, R0.reuse, R9.reuse ;  /* 0x0000000008637219 */ /* 0x180fe20000001209 */
[----:B------:R-:W0:Y:S01]  /*6460*/  LDC.64 R26, c[0x0][0x640] ;  /* 0x00019000ff1a7b82 */ /* 0x000e220000000a00 */
[----:B------:R-:W-:Y:S01]  /*6470*/  SHF.R.U32.HI R0, RZ, R0, R9 ;  /* 0x00000000ff007219 */ /* 0x000fe20000011609 */
[----:B------:R-:W-:Y:S01]  /*6480*/  ULDC UR4, c[0x0][0x150] ;  /* 0x0000540000047ab9 */ /* 0x000fe20000000800 */
[----:B------:R-:W-:Y:S02]  /*6490*/  IADD3 R3, P0, RZ, -R99, RZ ;  /* 0x80000063ff037210 */ /* 0x000fe40007f1e0ff */
[----:B------:R-:W-:-:S03]  /*64a0*/  I2FP.F32.U32 R7, R12 ;  /* 0x0000000c00077245 */ /* 0x000fc60000201000 */
[----:B------:R-:W1:Y:S01]  /*64b0*/  LDC R6, c[0x0][0x618] ;  /* 0x00018600ff067b82 */ /* 0x000e620000000800 */
[----:B------:R-:W-:Y:S02]  /*64c0*/  IMAD.X R5, RZ, RZ, ~R0, P0 ;  /* 0x000000ffff057224 */ /* 0x000fe400000e0e00 */
[----:B------:R-:W-:Y:S01]  /*64d0*/  FMUL R7, R7, UR4 ;  /* 0x0000000407077c20 */ /* 0x000fe20008400000 */
[----:B------:R-:W-:Y:S01]  /*64e0*/  ULDC UR4, c[0x0][0x154] ;  /* 0x0000550000047ab9 */ /* 0x000fe20000000800 */
[-C--:B------:R-:W-:Y:S02]  /*64f0*/  IMAD R0, R5, R14.reuse, RZ ;  /* 0x0000000e05007224 */ /* 0x080fe400078e02ff */
[C---:B------:R-:W-:Y:S01]  /*6500*/  IMAD.WIDE.U32 R4, R3.reuse, R14, R16 ;  /* 0x0000000e03047225 */ /* 0x040fe200078e0010 */
[----:B------:R-:W2:Y:S01]  /*6510*/  LDC R8, c[0x0][0x608] ;  /* 0x00018200ff087b82 */ /* 0x000ea20000000800 */
[----:B------:R-:W3:Y:S02]  /*6520*/  F2I.U32.TRUNC.NTZ R7, R7 ;  /* 0x0000000700077305 */ /* 0x000ee4000020f000 */
[----:B------:R-:W-:Y:S01]  /*6530*/  IMAD R3, R3, R15, R0 ;  /* 0x0000000f03037224 */ /* 0x000fe200078e0200 */
[----:B------:R-:W-:-:S03]  /*6540*/  I2FP.F32.U32 R0, R20 ;  /* 0x0000001400007245 */ /* 0x000fc60000201000 */
[----:B------:R-:W-:Y:S01]  /*6550*/  IMAD.IADD R3, R5, 0x1, R3 ;  /* 0x0000000105037824 */ /* 0x000fe200078e0203 */
[----:B------:R-:W4:Y:S01]  /*6560*/  LDC R11, c[0x0][0x658] ;  /* 0x00019600ff0b7b82 */ /* 0x000f220000000800 */
[----:B0-----:R-:W-:-:S04]  /*6570*/  ISETP.NE.U32.AND P0, PT, R26, RZ, PT ;  /* 0x000000ff1a00720c */ /* 0x001fc80003f05070 */
[----:B------:R-:W-:-:S03]  /*6580*/  ISETP.NE.AND.EX P0, PT, R27, RZ, PT, P0 ;  /* 0x000000ff1b00720c */ /* 0x000fc60003f05300 */
[----:B------:R-:W0:Y:S01]  /*6590*/  LDC R9, c[0x0][0x144] ;  /* 0x00005100ff097b82 */ /* 0x000e220000000800 */
[-C--:B-1----:R-:W-:Y:S01]  /*65a0*/  SHF.R.U64 R10, R4, R6.reuse, R3 ;  /* 0x00000006040a7219 */ /* 0x082fe20000001203 */
[----:B---3--:R-:W-:Y:S01]  /*65b0*/  IMAD.MOV R7, RZ, RZ, -R7 ;  /* 0x000000ffff077224 */ /* 0x008fe200078e0a07 */
[----:B------:R-:W-:Y:S01]  /*65c0*/  SHF.R.U32.HI R3, RZ, R6, R3 ;  /* 0x00000006ff037219 */ /* 0x000fe20000011603 */
[----:B------:R-:W-:-:S04]  /*65d0*/  FMUL R6, R0, UR4 ;  /* 0x0000000400067c20 */ /* 0x000fc80008400000 */
[----:B------:R-:W1:Y:S01]  /*65e0*/  LDC R21, c[0x0][0x148] ;  /* 0x00005200ff157b82 */ /* 0x000e620000000800 */
[----:B------:R3:W0:Y:S01]  /*65f0*/  F2I.U32.TRUNC.NTZ R14, R6 ;  /* 0x00000006000e7305 */ /* 0x000622000020f000 */
[-CC-:B--2---:R-:W-:Y:S02]  /*6600*/  SHF.R.U64 R13, R10, R8.reuse, R3.reuse ;  /* 0x000000080a0d7219 */ /* 0x184fe40000001203 */
[----:B------:R-:W-:-:S04]  /*6610*/  SHF.R.U32.HI R0, RZ, R8, R3 ;  /* 0x00000008ff007219 */ /* 0x000fc80000011603 */
[----:B-----5:R-:W2:Y:S01]  /*6620*/  LDC R24, c[0x0][0x648] ;  /* 0x00019200ff187b82 */ /* 0x020ea20000000800 */
[-CC-:B----4-:R-:W-:Y:S02]  /*6630*/  SHF.R.U64 R15, R13, R11.reuse, R0.reuse ;  /* 0x0000000b0d0f7219 */ /* 0x190fe40000001200 */
[----:B------:R-:W-:-:S03]  /*6640*/  SHF.R.U32.HI R5, RZ, R11, R0 ;  /* 0x0000000bff057219 */ /* 0x000fc60000011600 */
[----:B------:R-:W-:Y:S02]  /*6650*/  IMAD.MOV.U32 R4, RZ, RZ, R15 ;  /* 0x000000ffff047224 */ /* 0x000fe400078e000f */
[----:B------:R-:W4:Y:S01]  /*6660*/  LDC R28, c[0x0][0x638] ;  /* 0x00018e00ff1c7b82 */ /* 0x000f220000000800 */
[----:B0-----:R-:W-:-:S07]  /*6670*/  IMAD R25, R9, R7, R12 ;  /* 0x0000000709197224 */ /* 0x001fce00078e020c */
[----:B------:R-:W0:Y:S08]  /*6680*/  LDC R29, c[0x0][0x610] ;  /* 0x00018400ff1d7b82 */ /* 0x000e300000000800 */
[----:B------:R-:W0:Y:S01]  /*6690*/  LDC R30, c[0x0][0x600] ;  /* 0x00018000ff1e7b82 */ /* 0x000e220000000800 */
[----:B-123--:R-:W-:Y:S05]  /*66a0*/  @!P0 BRA `(.L_x_157) ;  /* 0x0000000000288947 */ /* 0x00efea0003800000 */
        /* <DEDUP_REMOVED lines=10> */
.L_x_157:
[----:B------:R-:W-:Y:S01]  /*6750*/  ISETP.NE.AND P0, PT, R2, 0x1, PT ;  /* 0x000000010200780c */ /* 0x000fe20003f05270 */
[----:B------:R-:W-:Y:S01]  /*6760*/  IMAD.MOV R14, RZ, RZ, -R14 ;  /* 0x000000ffff0e7224 */ /* 0x000fe200078e0a0e */
[----:B------:R-:W-:Y:S02]  /*6770*/  SHF.R.U64 R0, R4, R24, R5 ;  /* 0x0000001804007219 */ /* 0x000fe40000001205 */
[----:B------:R-:W-:Y:S02]  /*6780*/  LOP3.LUT R3, R13, R96, RZ, 0xc0, !PT ;  /* 0x000000600d037212 */ /* 0x000fe400078ec0ff */
[----:B------:R-:W-:Y:S01]  /*6790*/  LOP3.LUT R10, R10, R95, RZ, 0xc0, !PT ;  /* 0x0000005f0a0a7212 */ /* 0x000fe200078ec0ff */
[----:B------:R-:W-:Y:S02]  /*67a0*/  IMAD.MOV R4, RZ, RZ, -R0 ;  /* 0x000000ffff047224 */ /* 0x000fe400078e0a00 */
[----:B------:R-:W-:Y:S02]  /*67b0*/  IMAD R0, R90, R0, R3 ;  /* 0x000000005a007224 */ /* 0x000fe400078e0203 */
[----:B----4-:R-:W-:-:S02]  /*67c0*/  IMAD R3, R4, R28, R15 ;  /* 0x0000001c04037224 */ /* 0x010fc400078e020f */
[----:B------:R-:W-:Y:S02]  /*67d0*/  @P0 IMAD R25, R21, R14, R20 ;  /* 0x0000000e15190224 */ /* 0x000fe400078e0214 */
[----:B0-----:R-:W-:Y:S02]  /*67e0*/  IMAD R5, R3, R30, R10 ;  /* 0x0000001e03057224 */ /* 0x001fe400078e020a */
[----:B------:R-:W-:Y:S02]  /*67f0*/  IMAD R0, R0, R29, R25 ;  /* 0x0000001d00007224 */ /* 0x000fe400078e0219 */
[----:B------:R-:W-:-:S03]  /*6800*/  IMAD.MOV.U32 R4, RZ, RZ, 0x1 ;  /* 0x00000001ff047424 */ /* 0x000fc600078e00ff */
[----:B------:R-:W-:Y:S02]  /*6810*/  SEL R100, R5, R0, !P0 ;  /* 0x0000000005647207 */ /* 0x000fe40004000000 */
[----:B------:R-:W-:Y:S02]  /*6820*/  PRMT R3, R4, 0x7610, R3 ;  /* 0x0000761004037816 */ /* 0x000fe40000000003 */
[----:B------:R-:W-:-:S07]  /*6830*/  SEL R0, R0, R5, !P0 ;  /* 0x0000000500007207 */ /* 0x000fce0004000000 */
.L_x_155:
[----:B------:R-:W-:Y:S01]  /*6840*/  LOP3.LUT P0, RZ, R3, 0xff, RZ, 0xc0, !PT ;  /* 0x000000ff03ff7812 */ /* 0x000fe2000780c0ff */
[----:B------:R-:W-:Y:S01]  /*6850*/  UIMAD.WIDE.U32 UR4, UR42, -0x33333333, URZ ;  /* 0xcccccccd2a0478a5 */ /* 0x000fe2000f8e003f */
[----:B------:R-:W-:-:S03]  /*6860*/  IMAD.MOV.U32 R101, RZ, RZ, R0 ;  /* 0x000000ffff657224 */ /* 0x000fc600078e0000 */
[----:B------:R-:W-:-:S04]  /*6870*/  USHF.R.U32.HI UR4, URZ, 0x2, UR5 ;  /* 0x000000023f047899 */ /* 0x000fc80008011605 */
[----:B------:R-:W-:-:S04]  /*6880*/  UIMAD UR42, UR4, -0x5, UR42 ;  /* 0xfffffffb042a78a4 */ /* 0x000fc8000f8e022a */
[----:B------:R-:W-:Y:S08]  /*6890*/  @P0 BRA `(.L_x_158) ;  /* 0xffffffa800500947 */ /* 0x000ff0000383ffff */
[----:B------:R-:W-:Y:S05]  /*68a0*/  EXIT ;  /* 0x000000000000794d */ /* 0x000fea0003800000 */
.L_x_3:
        /* <DEDUP_REMOVED lines=26> */
.L_x_160:
[--C-:B------:R-:W-:Y:S01]  /*6a50*/  SHF.R.U64 R14, R12, R20, R13.reuse ;  /* 0x000000140c0e7219 */ /* 0x100fe2000000120d */
[----:B------:R-:W0:Y:S01]  /*6a60*/  LDC R24, c[0x0][0x618] ;  /* 0x00018600ff187b82 */ /* 0x000e220000000800 */
[----:B------:R-:W-:Y:S01]  /*6a70*/  I2FP.F32.U32 R8, R6 ;  /* 0x0000000600087245 */ /* 0x000fe20000201000 */
[----:B------:R-:W-:Y:S01]  /*6a80*/  ULDC UR4, c[0x0][0x150] ;  /* 0x0000540000047ab9 */ /* 0x000fe20000000800 */
[----:B------:R-:W-:Y:S02]  /*6a90*/  SHF.R.U32.HI R7, RZ, R20, R13 ;  /* 0x00000014ff077219 */ /* 0x000fe4000001160d */
[----:B------:R-:W-:Y:S01]  /*6aa0*/  IADD3 R11, P0, RZ, -R14, RZ ;  /* 0x8000000eff0b7210 */ /* 0x000fe20007f1e0ff */
[----:B------:R-:W-:Y:S01]  /*6ab0*/  FMUL R13, R8, UR4 ;  /* 0x00000004080d7c20 */ /* 0x000fe20008400000 */
[----:B------:R-:W-:Y:S01]  /*6ac0*/  ULDC UR4, c[0x0][0x154] ;  /* 0x0000550000047ab9 */ /* 0x000fe20000000800 */
[----:B------:R-:W1:Y:S02]  /*6ad0*/  LDC.64 R26, c[0x0][0x640] ;  /* 0x00019000ff1a7b82 */ /* 0x000e640000000a00 */
[----:B------:R-:W-:-:S02]  /*6ae0*/  IMAD.X R7, RZ, RZ, ~R7, P0 ;  /* 0x000000ffff077224 */ /* 0x000fc400000e0e07 */
[----:B------:R-:W2:Y:S01]  /*6af0*/  F2I.U32.TRUNC.NTZ R13, R13 ;  /* 0x0000000d000d7305 */ /* 0x000ea2000020f000 */
[----:B------:R-:W-:-:S03]  /*6b00*/  IMAD.WIDE.U32 R8, R11, R22, R16 ;  /* 0x000000160b087225 */ /* 0x000fc600078e0010 */
[----:B------:R-:W3:Y:S01]  /*6b10*/  LDC R15, c[0x0][0x144] ;  /* 0x00005100ff0f7b82 */ /* 0x000ee20000000800 */
[----:B------:R-:W-:-:S04]  /*6b20*/  IMAD R10, R7, R22, RZ ;  /* 0x00000016070a7224 */ /* 0x000fc800078e02ff */
[----:B------:R-:W-:Y:S02]  /*6b30*/  IMAD R7, R11, R23, R10 ;  /* 0x000000170b077224 */ /* 0x000fe400078e020a */
[----:B------:R-:W-:Y:S01]  /*6b40*/  IMAD.MOV.U32 R10, RZ, RZ, -0x1 ;  /* 0xffffffffff0a7424 */ /* 0x000fe200078e00ff */
[----:B------:R-:W4:Y:S01]  /*6b50*/  LDC R20, c[0x0][0x608] ;  /* 0x00018200ff147b82 */ /* 0x000f220000000800 */
[----:B------:R-:W-:Y:S01]  /*6b60*/  IMAD.IADD R7, R9, 0x1, R7 ;  /* 0x0000000109077824 */ /* 0x000fe200078e0207 */
[----:B------:R-:W-:-:S04]  /*6b70*/  I2FP.F32.U32 R9, R5 ;  /* 0x0000000500097245 */ /* 0x000fc80000201000 */
[-C--:B0-----:R-:W-:Y:S01]  /*6b80*/  SHF.R.U64 R12, R8, R24.reuse, R7 ;  /* 0x00000018080c7219 */ /* 0x081fe20000001207 */
[----:B--2---:R-:W-:Y:S01]  /*6b90*/  IMAD.MOV R8, RZ, RZ, -R13 ;  /* 0x000000ffff087224 */ /* 0x004fe200078e0a0d */
[----:B------:R-:W0:Y:S01]  /*6ba0*/  LDC R11, c[0x0][0x658] ;  /* 0x00019600ff0b7b82 */ /* 0x000e220000000800 */
[----:B-1----:R-:W-:Y:S01]  /*6bb0*/  ISETP.NE.U32.AND P0, PT, R26, RZ, PT ;  /* 0x000000ff1a00720c */ /* 0x002fe20003f05070 */
[----:B------:R-:W-:Y:S01]  /*6bc0*/  FMUL R9, R9, UR4 ;  /* 0x0000000409097c20 */ /* 0x000fe20008400000 */
[----:B------:R-:W-:Y:S02]  /*6bd0*/  SHF.R.U32.HI R7, RZ, R24, R7 ;  /* 0x00000018ff077219 */ /* 0x000fe40000011607 */
[----:B------:R-:W-:-:S03]  /*6be0*/  ISETP.NE.AND.EX P0, PT, R27, RZ, PT, P0 ;  /* 0x000000ff1b00720c */ /* 0x000fc60003f05300 */
[----:B------:R-:W1:Y:S01]  /*6bf0*/  LDC R22, c[0x0][0x148] ;  /* 0x00005200ff167b82 */ /* 0x000e620000000800 */
[----:B---3--:R-:W-:Y:S02]  /*6c00*/  IMAD R23, R15, R8, R6 ;  /* 0x000000080f177224 */ /* 0x008fe400078e0206 */
[----:B------:R-:W-:-:S05]  /*6c10*/  IMAD.MOV.U32 R8, RZ, RZ, 0x1 ;  /* 0x00000001ff087424 */ /* 0x000fca00078e00ff */
[----:B------:R-:W2:Y:S01]  /*6c20*/  LDC R21, c[0x0][0x600] ;  /* 0x00018000ff157b82 */ /* 0x000ea20000000800 */
[-CC-:B----4-:R-:W-:Y:S02]  /*6c30*/  SHF.R.U64 R15, R12, R20.reuse, R7.reuse ;  /* 0x000000140c0f7219 */ /* 0x190fe40000001207 */
[----:B------:R-:W-:Y:S02]  /*6c40*/  SHF.R.U32.HI R6, RZ, R20, R7 ;  /* 0x00000014ff067219 */ /* 0x000fe40000011607 */
[----:B------:R3:W4:Y:S03]  /*6c50*/  F2I.U32.TRUNC.NTZ R20, R9 ;  /* 0x0000000900147305 */ /* 0x000726000020f000 */
[----:B------:R-:W1:Y:S01]  /*6c60*/  LDC R25, c[0x0][0x648] ;  /* 0x00019200ff197b82 */ /* 0x000e620000000800 */
[-C--:B0-----:R-:W-:Y:S02]  /*6c70*/  SHF.R.U64 R19, R15, R11.reuse, R6 ;  /* 0x0000000b0f137219 */ /* 0x081fe40000001206 */
[----:B------:R-:W-:-:S02]  /*6c80*/  SHF.L.U32 R10, R10, R11, RZ ;  /* 0x0000000b0a0a7219 */ /* 0x000fc400000006ff */
[-C--:B------:R-:W-:Y:S01]  /*6c90*/  SHF.R.U32.HI R7, RZ, R11.reuse, R6 ;  /* 0x0000000bff077219 */ /* 0x080fe20000011606 */
[----:B------:R-:W-:Y:S01]  /*6ca0*/  IMAD.MOV.U32 R6, RZ, RZ, R19 ;  /* 0x000000ffff067224 */ /* 0x000fe200078e0013 */
[----:B------:R-:W-:Y:S01]  /*6cb0*/  SHF.L.U32 R24, R8, R11, RZ ;  /* 0x0000000b08187219 */ /* 0x000fe200000006ff */
[----:B------:R-:W0:Y:S01]  /*6cc0*/  LDC R28, c[0x0][0x638] ;  /* 0x00018e00ff1c7b82 */ /* 0x000e220000000800 */
[----:B------:R-:W-:-:S07]  /*6cd0*/  LOP3.LUT R30, RZ, R10, RZ, 0x33, !PT ;  /* 0x0000000aff1e7212 */ /* 0x000fce00078e33ff */
[----:B------:R-:W0:Y:S01]  /*6ce0*/  LDC R29, c[0x0][0x610] ;  /* 0x00018400ff1d7b82 */ /* 0x000e220000000800 */
[----:B---34-:R-:W-:Y:S05]  /*6cf0*/  @!P0 BRA `(.L_x_161) ;  /* 0x0000000000288947 */ /* 0x018fea0003800000 */
[----:B------:R-:W3:Y:S02]  /*6d00*/  LDC R6, c[0x0][0x64c] ;  /* 0x00019300ff067b82 */ /* 0x000ee40000000800 */
[----:B---3--:R-:W-:-:S05]  /*6d10*/  IADD3 R11, P0, R19, R6, RZ ;  /* 0x00000006130b7210 */ /* 0x008fca0007f1e0ff */
        /* <DEDUP_REMOVED lines=8> */
.L_x_161:
[----:B------:R-:W-:Y:S01]  /*6da0*/  ISETP.NE.AND P0, PT, R2, 0x1, PT ;  /* 0x000000010200780c */ /* 0x000fe20003f05270 */
[----:B--2---:R-:W-:Y:S01]  /*6db0*/  VIADD R9, R21, 0xffffffff ;  /* 0xffffffff15097836 */ /* 0x004fe20000000000 */
[----:B-1----:R-:W-:Y:S01]  /*6dc0*/  SHF.R.U64 R7, R6, R25, R7 ;  /* 0x0000001906077219 */ /* 0x002fe20000001207 */
[----:B------:R-:W-:Y:S01]  /*6dd0*/  IMAD.MOV R20, RZ, RZ, -R20 ;  /* 0x000000ffff147224 */ /* 0x000fe200078e0a14 */
[----:B------:R-:W-:Y:S02]  /*6de0*/  LOP3.LUT R6, R15, R30, RZ, 0xc0, !PT ;  /* 0x0000001e0f067212 */ /* 0x000fe400078ec0ff */
[----:B------:R-:W-:Y:S01]  /*6df0*/  LOP3.LUT R12, R12, R9, RZ, 0xc0, !PT ;  /* 0x000000090c0c7212 */ /* 0x000fe200078ec0ff */
[----:B------:R-:W-:Y:S02]  /*6e00*/  IMAD.MOV R8, RZ, RZ, -R7 ;  /* 0x000000ffff087224 */ /* 0x000fe400078e0a07 */
[----:B------:R-:W-:Y:S02]  /*6e10*/  IMAD R6, R24, R7, R6 ;  /* 0x0000000718067224 */ /* 0x000fe400078e0206 */
[----:B------:R-:W-:-:S02]  /*6e20*/  IMAD.MOV.U32 R9, RZ, RZ, 0x1 ;  /* 0x00000001ff097424 */ /* 0x000fc400078e00ff */
[----:B------:R-:W-:Y:S02]  /*6e30*/  @P0 IMAD R23, R22, R20, R5 ;  /* 0x0000001416170224 */ /* 0x000fe400078e0205 */
[----:B0-----:R-:W-:Y:S02]  /*6e40*/  IMAD R5, R8, R28, R19 ;  /* 0x0000001c08057224 */ /* 0x001fe400078e0213 */
[----:B------:R-:W-:Y:S02]  /*6e50*/  IMAD R19, R6, R29, R23 ;  /* 0x0000001d06137224 */ /* 0x000fe400078e0217 */
[----:B------:R-:W-:Y:S02]  /*6e60*/  IMAD R6, R5, R21, R12 ;  /* 0x0000001505067224 */ /* 0x000fe400078e020c */
[----:B------:R-:W-:-:S03]  /*6e70*/  IMAD.MOV.U32 R8, RZ, RZ, R14 ;  /* 0x000000ffff087224 */ /* 0x000fc600078e000e */
[----:B------:R-:W-:Y:S02]  /*6e80*/  SEL R20, R6, R19, !P0 ;  /* 0x0000001306147207 */ /* 0x000fe40004000000 */
[----:B------:R-:W-:-:S07]  /*6e90*/  SEL R19, R19, R6, !P0 ;  /* 0x0000000613137207 */ /* 0x000fce0004000000 */
.L_x_159:
[----:B------:R-:W-:-:S08]  /*6ea0*/  NOP ;  /* 0x0000000000007918 */ /* 0x000fd00000000000 */
[----:B------:R-:W0:-:S00]  /*6eb0*/  USETMAXREG.DEALLOC.CTAPOOL 0x28 ;  /* 0x00000028000079c8 */ /* 0x000e0000080e0500 */
[----:B0-----:R-:W-:-:S13]  /*6ec0*/  ISETP.NE.AND P0, PT, R0, RZ, PT ;  /* 0x000000ff0000720c */ /* 0x001fda0003f05270 */
[----:B------:R-:W-:Y:S05]  /*6ed0*/  @P0 EXIT ;  /* 0x000000000000094d */ /* 0x000fea0003800000 */
[----:B------:R-:W-:Y:S01]  /*6ee0*/  LOP3.LUT P0, RZ, R9, 0xff, RZ, 0xc0, !PT ;  /* 0x000000ff09ff7812 */ /* 0x000fe2000780c0ff */
[----:B------:R-:W-:Y:S02]  /*6ef0*/  IMAD.MOV.U32 R0, RZ, RZ, 0x1 ;  /* 0x00000001ff007424 */ /* 0x000fe400078e00ff */
[----:B------:R-:W-:-:S10]  /*6f00*/  IMAD.MOV.U32 R12, RZ, RZ, RZ ;  /* 0x000000ffff0c7224 */ /* 0x000fd400078e00ff */
[----:B------:R-:W-:Y:S05]  /*6f10*/  @!P0 BRA `(.L_x_162) ;  /* 0x0000000c003c8947 */ /* 0x000fea0003800000 */
[----:B------:R-:W0:Y:S01]  /*6f20*/  LDC R0, c[0x0][0x28c] ;  /* 0x0000a300ff007b82 */ /* 0x000e220000000800 */
[----:B------:R-:W-:Y:S01]  /*6f30*/  LOP3.LUT P0, RZ, R3, 0x1f, RZ, 0xc0, !PT ;  /* 0x0000001f03ff7812 */ /* 0x000fe2000780c0ff */
[----:B------:R-:W-:Y:S01]  /*6f40*/  ULDC UR5, c[0x0][0x658] ;  /* 0x0001960000057ab9 */ /* 0x000fe20000000800 */
[----:B------:R-:W-:Y:S01]  /*6f50*/  UMOV UR6, 0xffffffff ;  /* 0xffffffff00067882 */ /* 0x000fe20000000000 */
[----:B------:R-:W-:Y:S01]  /*6f60*/  BSSY B0, `(.L_x_162) ;  /* 0x00000ca000007945 */ /* 0x000fe20003800000 */
[----:B------:R-:W-:Y:S01]  /*6f70*/  USHF.L.U32 UR6, UR6, UR5, URZ ;  /* 0x0000000506067299 */ /* 0x000fe2000800063f */
[C---:B------:R-:W-:Y:S01]  /*6f80*/  ISETP.NE.AND P2, PT, R4.reuse, RZ, PT ;  /* 0x000000ff0400720c */ /* 0x040fe20003f45270 */
[----:B------:R-:W-:Y:S01]  /*6f90*/  UMOV UR7, 0x1 ;  /* 0x0000000100077882 */ /* 0x000fe20000000000 */
[----:B------:R-:W-:Y:S01]  /*6fa0*/  ISETP.NE.OR P0, PT, R4, RZ, !P0 ;  /* 0x000000ff0400720c */ /* 0x000fe20004705670 */
[----:B------:R-:W-:Y:S01]  /*6fb0*/  IMAD.MOV.U32 R13, RZ, RZ, 0x1 ;  /* 0x00000001ff0d7424 */ /* 0x000fe200078e00ff */
[----:B------:R-:W-:Y:S01]  /*6fc0*/  LOP3.LUT R11, R18, 0x2, RZ, 0xfc, !PT ;  /* 0x00000002120b7812 */ /* 0x000fe200078efcff */
[----:B------:R-:W-:Y:S01]  /*6fd0*/  IMAD.MOV.U32 R12, RZ, RZ, RZ ;  /* 0x000000ffff0c7224 */ /* 0x000fe200078e00ff */
[----:B------:R-:W-:Y:S01]  /*6fe0*/  ULDC UR4, c[0x0][0x600] ;  /* 0x0001800000047ab9 */ /* 0x000fe20000000800 */
[----:B------:R-:W-:-:S02]  /*6ff0*/  USHF.L.U32 UR13, UR7, UR5, URZ ;  /* 0x00000005070d7299 */ /* 0x000fc4000800063f */
[----:B------:R-:W-:Y:S02]  /*7000*/  UIADD3 UR4, UR4, -0x1, URZ ;  /* 0xffffffff04047890 */ /* 0x000fe4000fffe03f */
[----:B------:R-:W-:Y:S01]  /*7010*/  ULOP3.LUT UR5, URZ, UR6, URZ, 0x33, !UPT ;  /* 0x000000063f057292 */ /* 0x000fe2000f8e333f */
[----:B------:R-:W-:Y:S01]  /*7020*/  ULDC.64 UR22, c[0x0][0x198] ;  /* 0x0000660000167ab9 */ /* 0x000fe20000000a00 */
[----:B0-----:R-:W-:-:S05]  /*7030*/  VIADD R0, R0, 0x7f ;  /* 0x0000007f00007836 */ /* 0x001fca0000000000 */
[----:B------:R-:W-:-:S04]  /*7040*/  SHF.R.S32.HI R3, RZ, 0x1f, R0 ;  /* 0x0000001fff037819 */ /* 0x000fc80000011400 */
[----:B------:R-:W-:Y:S01]  /*7050*/  LEA.HI R3, R3, R0, RZ, 0x7 ;  /* 0x0000000003037211 */ /* 0x000fe200078f38ff */
[----:B------:R-:W-:-:S03]  /*7060*/  IMAD.MOV.U32 R0, RZ, RZ, 0x1 ;  /* 0x00000001ff007424 */ /* 0x000fc600078e00ff */
[----:B------:R-:W-:-:S05]  /*7070*/  SHF.R.S32.HI R3, RZ, 0x7, R3 ;  /* 0x00000007ff037819 */ /* 0x000fca0000011403 */
[----:B------:R-:W-:-:S07]  /*7080*/  VIADD R10, R3, 0x1 ;  /* 0x00000001030a7836 */ /* 0x000fce0000000000 */
.L_x_174:
[----:B------:R-:W-:-:S03]  /*7090*/  UMOV UR6, 0xffffffff ;  /* 0xffffffff00067882 */ /* 0x000fc60000000000 */
[----:B------:R-:W-:Y:S05]  /*70a0*/  BRA.DIV UR6, `(.L_x_163) ;  /* 0x0000000e06e87947 */ /* 0x000fea000b800000 */
[----:B------:R-:W-:-:S13]  /*70b0*/  ELECT P6, URZ, PT ;  /* 0x00000000003f782f */ /* 0x000fda00038c0000 */
.L_x_186:
[----:B------:R-:W0:Y:S01]  /*70c0*/  LDC R4, c[0x0][0x28c] ;  /* 0x0000a300ff047b82 */ /* 0x000e220000000800 */
[----:B------:R-:W-:Y:S01]  /*70d0*/  BSSY B1, `(.L_x_164) ;  /* 0x0000041000017945 */ /* 0x000fe20003800000 */
[----:B0-----:R-:W-:-:S13]  /*70e0*/  ISETP.LT.OR P6, PT, R4, 0x1, !P6 ;  /* 0x000000010400780c */ /* 0x001fda00077c1670 */
[----:B------:R-:W-:Y:S05]  /*70f0*/  @P6 BRA `(.L_x_165) ;  /* 0x0000000000f86947 */ /* 0x000fea0003800000 */
[----:B------:R-:W-:Y:S02]  /*7100*/  IMAD.SHL.U32 R19, R19, 0x80, RZ ;  /* 0x0000008013137824 */ /* 0x000fe400078e00ff */
[----:B------:R-:W-:Y:S02]  /*7110*/  IMAD.SHL.U32 R20, R20, 0x80, RZ ;  /* 0x0000008014147824 */ /* 0x000fe400078e00ff */
[----:B------:R-:W-:Y:S02]  /*7120*/  IMAD.MOV.U32 R21, RZ, RZ, RZ ;  /* 0x000000ffff157224 */ /* 0x000fe400078e00ff */
[----:B------:R-:W-:Y:S02]  /*7130*/  IMAD.MOV.U32 R4, RZ, RZ, R10 ;  /* 0x000000ffff047224 */ /* 0x000fe400078e000a */
[----:B------:R-:W-:Y:S02]  /*7140*/  IMAD.MOV.U32 R5, RZ, RZ, R0 ;  /* 0x000000ffff057224 */ /* 0x000fe400078e0000 */
[----:B------:R-:W-:-:S07]  /*7150*/  IMAD.MOV.U32 R6, RZ, RZ, R12 ;  /* 0x000000ffff067224 */ /* 0x000fce00078e000c */
.L_x_169:
[----:B------:R-:W0:Y:S01]  /*7160*/  S2R R14, SR_CgaCtaId ;  /* 0x00000000000e7919 */ /* 0x000e220000008800 */
[----:B------:R-:W-:Y:S01]  /*7170*/  MOV R7, 0x400 ;  /* 0x0000040000077802 */ /* 0x000fe20000000f00 */
[----:B------:R-:W1:Y:S03]  /*7180*/  @!P2 LDC R9, c[0x0][0x500] ;  /* 0x00014000ff09ab82 */ /* 0x000e660000000800 */
[----:B0-----:R-:W-:Y:S02]  /*7190*/  LEA R15, R14, R7, 0x18 ;  /* 0x000000070e0f7211 */ /* 0x001fe400078ec0ff */
[----:B------:R-:W-:-:S03]  /*71a0*/  SHF.L.U32 R7, R5, 0x1f, RZ ;  /* 0x0000001f05077819 */ /* 0x000fc600000006ff */
[----:B------:R-:W-:-:S04]  /*71b0*/  IMAD R14, R6, 0x8, R15 ;  /* 0x00000008060e7824 */ /* 0x000fc800078e020f */
[----:B------:R-:W0:Y:S02]  /*71c0*/  SYNCS.PHASECHK.TRANS64.TRYWAIT P1, [R14+URZ+0x28], R7 ;  /* 0x000028070e0075a7 */ /* 0x000e24000802017f */
[----:B01----:R-:W-:Y:S05]  /*71d0*/  @!P1 BRA `(.L_x_166) ;  /* 0x0000000c00bc9947 */ /* 0x003fea0003800000 */
.L_x_187:
[----:B0-----:R-:W-:Y:S01]  /*71e0*/  PRMT R7, R11, 0x9910, RZ ;  /* 0x000099100b077816 */ /* 0x001fe200000000ff */
[----:B------:R0:W-:Y:S03]  /*71f0*/  @!P2 SYNCS.ARRIVE.TRANS64 RZ, [R14+URZ], R9 ;  /* 0x000000090effa9a7 */ /* 0x0001e6000800003f */
[----:B------:R-:W-:-:S13]  /*7200*/  ISETP.NE.AND P1, PT, R7, 0x2, PT ;  /* 0x000000020700780c */ /* 0x000fda0003f25270 */
[----:B0-----:R-:W-:Y:S05]  /*7210*/  @P1 BRA `(.L_x_167) ;  /* 0x0000000000041947 */ /* 0x001fea0003800000 */
[----:B------:R-:W-:Y:S01]  /*7220*/  BPT.TRAP 0x1 ;  /* 0x000000040000795c */ /* 0x000fe20000300000 */
.L_x_167:
[----:B------:R-:W-:Y:S05]  /*7230*/  @P0 BRA `(.L_x_168) ;  /* 0x0000000000040947 */ /* 0x000fea0003800000 */
[----:B------:R-:W-:Y:S01]  /*7240*/  BPT.TRAP 0x1 ;  /* 0x000000040000795c */ /* 0x000fe20000300000 */
.L_x_168:
[----:B------:R-:W-:Y:S01]  /*7250*/  IMAD R15, R6, 0x8000, R15 ;  /* 0x00008000060f7824 */ /* 0x000fe200078e020f */
[----:B------:R-:W-:Y:S01]  /*7260*/  R2UR UR34, R21 ;  /* 0x00000000152272ca */ /* 0x000fe200000e0000 */
[----:B------:R-:W-:Y:S01]  /*7270*/  VIADD R4, R4, 0xffffffff ;  /* 0xffffffff04047836 */ /* 0x000fe20000000000 */
[----:B------:R-:W-:Y:S01]  /*7280*/  R2UR UR33, R14 ;  /* 0x000000000e2172ca */ /* 0x000fe200000e0000 */
[----:B------:R-:W-:Y:S01]  /*7290*/  UIADD3 UR6, UP0, UR22, 0xf0, URZ ;  /* 0x000000f016067890 */ /* 0x000fe2000ff1e03f */
[----:B------:R-:W-:Y:S01]  /*72a0*/  R2UR UR8, R15 ;  /* 0x000000000f0872ca */ /* 0x000fe200000e0000 */
[----:B------:R-:W-:Y:S01]  /*72b0*/  UIADD3 UR30, UP1, UR22, 0x1f0, URZ ;  /* 0x000001f0161e7890 */ /* 0x000fe2000ff3e03f */
[----:B------:R-:W-:Y:S01]  /*72c0*/  R2UR UR35, R19 ;  /* 0x00000000132372ca */ /* 0x000fe200000e0000 */
[----:B------:R-:W-:Y:S01]  /*72d0*/  UIADD3.X UR7, URZ, UR23, URZ, UP0, !UPT ;  /* 0x000000173f077290 */ /* 0x000fe200087fe43f */
[----:B------:R-:W-:Y:S01]  /*72e0*/  R2UR UR36, R8 ;  /* 0x00000000082472ca */ /* 0x000fe200000e0000 */
[----:B------:R-:W-:Y:S01]  /*72f0*/  UIADD3.X UR31, URZ, UR23, URZ, UP1, !UPT ;  /* 0x000000173f1f7290 */ /* 0x000fe20008ffe43f */
[----:B------:R-:W-:Y:S01]  /*7300*/  R2UR UR19, R20 ;  /* 0x00000000141372ca */ /* 0x000fe200000e0000 */
[----:B------:R-:W-:Y:S01]  /*7310*/  VIADD R6, R6, 0x1 ;  /* 0x0000000106067836 */ /* 0x000fe20000000000 */
[----:B------:R-:W-:Y:S01]  /*7320*/  ISETP.GT.AND P3, PT, R4, 0x1, PT ;  /* 0x000000010400780c */ /* 0x000fe20003f64270 */
[----:B------:R-:W-:Y:S01]  /*7330*/  UIADD3 UR26, UR34, 0x40, URZ ;  /* 0x00000040221a7890 */ /* 0x000fe2000fffe03f */
[----:B------:R-:W-:Y:S01]  /*7340*/  VIADD R21, R21, 0x80 ;  /* 0x0000008015157836 */ /* 0x000fe20000000000 */
[----:B------:R-:W-:Y:S01]  /*7350*/  UMOV UR14, 0x0 ;  /* 0x00000000000e7882 */ /* 0x000fe20000000000 */
[----:B------:R-:W-:Y:S01]  /*7360*/  UMOV UR15, 0x10000000 ;  /* 0x10000000000f7882 */ /* 0x000fe20000000000 */
[----:B------:R-:W-:Y:S01]  /*7370*/  UIADD3 UR32, UR8, 0x100, URZ ;  /* 0x0000010008207890 */ /* 0x000fe2000fffe03f */
[----:B------:R-:W-:Y:S01]  /*7380*/  ISETP.NE.AND P1, PT, R6, 0x5, PT ;  /* 0x000000050600780c */ /* 0x000fe20003f25270 */
[----:B------:R-:W-:-:S02]  /*7390*/  UIADD3 UR24, UR8, 0x4100, URZ ;  /* 0x0000410008187890 */ /* 0x000fc4000fffe03f */
[----:B------:R-:W-:Y:S01]  /*73a0*/  UIADD3 UR16, UR8, 0x28100, URZ ;  /* 0x0002810008107890 */ /* 0x000fe2000fffe03f */
[----:B------:R-:W-:Y:S01]  /*73b0*/  SEL R14, RZ, 0x1, P1 ;  /* 0x00000001ff0e7807 */ /* 0x000fe20000800000 */
[----:B------:R-:W-:Y:S01]  /*73c0*/  UIADD3 UR8, UR8, 0x2c100, URZ ;  /* 0x0002c10008087890 */ /* 0x000fe2000fffe03f */
[----:B------:R-:W-:Y:S01]  /*73d0*/  SEL R6, R6, RZ, P1 ;  /* 0x000000ff06067207 */ /* 0x000fe20000800000 */
[----:B------:R-:W-:Y:S01]  /*73e0*/  UMOV UR25, UR33 ;  /* 0x0000002100197c82 */ /* 0x000fe20008000000 */
[----:B------:R-:W-:Y:S01]  /*73f0*/  UMOV UR27, UR35 ;  /* 0x00000023001b7c82 */ /* 0x000fe20008000000 */
[----:B------:R-:W-:Y:S01]  /*7400*/  UMOV UR28, UR36 ;  /* 0x00000024001c7c82 */ /* 0x000fe20008000000 */
[----:B------:R-:W-:Y:S01]  /*7410*/  UMOV UR17, UR33 ;  /* 0x0000002100117c82 */ /* 0x000fe20008000000 */
[----:B------:R-:W-:Y:S01]  /*7420*/  UMOV UR18, UR34 ;  /* 0x0000002200127c82 */ /* 0x000fe20008000000 */
[----:B------:R-:W-:Y:S01]  /*7430*/  UMOV UR20, UR36 ;  /* 0x0000002400147c82 */ /* 0x000fe20008000000 */
[----:B------:R0:W-:Y:S01]  /*7440*/  UTMALDG.3D [UR32], [UR6], desc[UR14] ;  /* 0x00000e20060075b4 */ /* 0x0001e20008011000 */
[----:B------:R-:W-:Y:S01]  /*7450*/  UMOV UR9, UR33 ;  /* 0x0000002100097c82 */ /* 0x000fe20008000000 */
[----:B------:R-:W-:Y:S01]  /*7460*/  UMOV UR11, UR19 ;  /* 0x00000013000b7c82 */ /* 0x000fe20008000000 */
[----:B------:R-:W-:Y:S01]  /*7470*/  UMOV UR12, UR36 ;  /* 0x00000024000c7c82 */ /* 0x000fe20008000000 */
[----:B------:R-:W-:Y:S01]  /*7480*/  UMOV UR10, UR26 ;  /* 0x0000001a000a7c82 */ /* 0x000fe20008000000 */
[----:B------:R-:W-:Y:S01]  /*7490*/  LOP3.LUT R5, R5, R14, RZ, 0x3c, !PT ;  /* 0x0000000e05057212 */ /* 0x000fe200078e3cff */
[----:B------:R0:W-:Y:S01]  /*74a0*/  UTMALDG.3D [UR24], [UR6], desc[UR14] ;  /* 0x00000e18060075b4 */ /* 0x0001e20008011000 */
[----:B------:R0:W-:Y:S01]  /*74b0*/  UTMALDG.3D [UR16], [UR30], desc[UR14] ;  /* 0x00000e101e0075b4 */ /* 0x0001e20008011000 */
[----:B------:R0:W-:Y:S02]  /*74c0*/  UTMALDG.3D [UR8], [UR30], desc[UR14] ;  /* 0x00000e081e0075b4 */ /* 0x0001e40008011000 */
[----:B0-----:R-:W-:Y:S05]  /*74d0*/  @P3 BRA `(.L_x_169) ;  /* 0xfffffffc00203947 */ /* 0x001fea000383ffff */
.L_x_165:
[----:B------:R-:W-:Y:S05]  /*74e0*/  BSYNC B1 ;  /* 0x0000000000017941 */ /* 0x000fea0003800000 */
.L_x_164:
[----:B------:R-:W-:Y:S01]  /*74f0*/  LOP3.LUT P3, RZ, R13, 0xff, RZ, 0xc0, !PT ;  /* 0x000000ff0dff7812 */ /* 0x000fe2000786c0ff */
[----:B------:R-:W-:Y:S01]  /*7500*/  IMAD.IADD R12, R3, 0x1, R12 ;  /* 0x00000001030c7824 */ /* 0x000fe200078e020c */
[----:B------:R-:W-:Y:S01]  /*7510*/  IADD3 R16, P4, R16, UR38, RZ ;  /* 0x0000002610107c10 */ /* 0x000fe2000ff9e0ff */
[----:B------:R-:W-:Y:S01]  /*7520*/  ULDC.64 UR6, c[0x0][0x650] ;  /* 0x0001940000067ab9 */ /* 0x000fe20000000a00 */
[----:B------:R-:W-:Y:S01]  /*7530*/  BSSY B1, `(.L_x_170) ;  /* 0x000006a000017945 */ /* 0x000fe20003800000 */
[----:B------:R-:W-:Y:S01]  /*7540*/  IMAD.MOV.U32 R19, RZ, RZ, -0x1 ;  /* 0xffffffffff137424 */ /* 0x000fe200078e00ff */
[----:B------:R-:W-:Y:S01]  /*7550*/  ISETP.GT.U32.AND P1, PT, R12, 0x4, PT ;  /* 0x000000040c00780c */ /* 0x000fe20003f24070 */
[----:B------:R-:W-:Y:S01]  /*7560*/  IMAD.MOV.U32 R20, RZ, RZ, -0x1 ;  /* 0xffffffffff147424 */ /* 0x000fe200078e00ff */
[----:B------:R-:W-:Y:S01]  /*7570*/  IADD3.X R17, R17, UR41, RZ, P4, !PT ;  /* 0x0000002911117c10 */ /* 0x000fe2000a7fe4ff */
[----:B------:R-:W-:Y:S01]  /*7580*/  IMAD.MOV.U32 R8, RZ, RZ, -0x1 ;  /* 0xffffffffff087424 */ /* 0x000fe200078e00ff */
[----:B------:R-:W-:-:S02]  /*7590*/  ISETP.LT.U32.AND P1, PT, R3, 0x5, P1 ;  /* 0x000000050300780c */ /* 0x000fc40000f21070 */
[----:B------:R-:W-:Y:S01]  /*75a0*/  PRMT R13, RZ, 0x7610, R13 ;  /* 0x00007610ff0d7816 */ /* 0x000fe2000000000d */
[----:B------:R-:W0:Y:S01]  /*75b0*/  @P3 S2R R5, SR_CgaCtaId ;  /* 0x0000000000053919 */ /* 0x000e220000008800 */
[----:B------:R-:W-:-:S04]  /*75c0*/  @P3 MOV R4, 0x400 ;  /* 0x0000040000043802 */ /* 0x000fc80000000f00 */
[----:B0-----:R-:W-:Y:S01]  /*75d0*/  @P3 LEA R6, R5, R4, 0x18 ;  /* 0x0000000405063211 */ /* 0x001fe200078ec0ff */
[----:B------:R-:W-:-:S03]  /*75e0*/  IMAD.WIDE.U32 R4, R12, -0x33333333, RZ ;  /* 0xcccccccd0c047825 */ /* 0x000fc600078e00ff */
[----:B------:R0:W-:Y:S01]  /*75f0*/  @P3 SYNCS.ARRIVE.TRANS64.A1T0 RZ, [R6+URZ+0x68], RZ ;  /* 0x000068ff06ff39a7 */ /* 0x0001e2000810003f */
[----:B------:R-:W-:Y:S02]  /*7600*/  ISETP.GE.U32.AND P3, PT, R3, 0x5, PT ;  /* 0x000000050300780c */ /* 0x000fe40003f66070 */
[----:B------:R-:W-:Y:S02]  /*7610*/  SHF.R.U32.HI R7, RZ, 0x2, R5 ;  /* 0x00000002ff077819 */ /* 0x000fe40000011605 */
[----:B------:R-:W-:Y:S02]  /*7620*/  SEL R5, RZ, 0x1, !P1 ;  /* 0x00000001ff057807 */ /* 0x000fe40004800000 */
[----:B------:R-:W-:Y:S01]  /*7630*/  ISETP.GE.U32.AND P1, PT, R16, UR6, PT ;  /* 0x0000000610007c0c */ /* 0x000fe2000bf26070 */
[----:B------:R-:W-:Y:S01]  /*7640*/  IMAD R12, R7, -0x5, R12 ;  /* 0xfffffffb070c7824 */ /* 0x000fe200078e020c */
[----:B------:R-:W-:Y:S02]  /*7650*/  LOP3.LUT R0, R0, R5, RZ, 0x3c, !PT ;  /* 0x0000000500007212 */ /* 0x000fe400078e3cff */
[----:B------:R-:W-:-:S02]  /*7660*/  ISETP.GE.U32.AND.EX P1, PT, R17, UR7, PT, P1 ;  /* 0x0000000711007c0c */ /* 0x000fc4000bf26110 */
[----:B------:R-:W-:Y:S02]  /*7670*/  PRMT R4, RZ, 0x7610, R4 ;  /* 0x00007610ff047816 */ /* 0x000fe40000000004 */
[----:B------:R-:W-:-:S09]  /*7680*/  @P3 LOP3.LUT R0, R0, 0x1, R7, 0x78, !PT ;  /* 0x0000000100003812 */ /* 0x000fd200078e7807 */
[----:B0-----:R-:W-:Y:S05]  /*7690*/  @P1 BRA `(.L_x_171) ;  /* 0x00000004004c1947 */ /* 0x001fea0003800000 */
[----:B------:R-:W-:Y:S01]  /*76a0*/  ULDC.64 UR6, c[0x0][0x628] ;  /* 0x00018a0000067ab9 */ /* 0x000fe20000000a00 */
[----:B------:R-:W0:Y:S01]  /*76b0*/  S2R R15, SR_CTAID.X ;  /* 0x00000000000f7919 */ /* 0x000e220000002500 */
[----:B------:R-:W-:Y:S01]  /*76c0*/  ISETP.NE.U32.AND P1, PT, RZ, UR6, PT ;  /* 0x00000006ff007c0c */ /* 0x000fe2000bf25070 */
[----:B------:R-:W-:Y:S01]  /*76d0*/  ULDC UR9, c[0x0][0x630] ;  /* 0x00018c0000097ab9 */ /* 0x000fe20000000800 */
[----:B------:R-:W-:Y:S01]  /*76e0*/  IMAD.MOV.U32 R4, RZ, RZ, R16 ;  /* 0x000000ffff047224 */ /* 0x000fe200078e0010 */
[----:B------:R-:W1:Y:S01]  /*76f0*/  S2R R14, SR_CTAID.Y ;  /* 0x00000000000e7919 */ /* 0x000e620000002600 */
[----:B------:R-:W-:Y:S01]  /*7700*/  ISETP.NE.AND.EX P1, PT, RZ, UR7, PT, P1 ;  /* 0x00000007ff007c0c */ /* 0x000fe2000bf25310 */
[----:B------:R-:W-:-:S12]  /*7710*/  IMAD.MOV.U32 R5, RZ, RZ, R17 ;  /* 0x000000ffff057224 */ /* 0x000fd800078e0011 */
[----:B------:R-:W-:Y:S05]  /*7720*/  @!P1 BRA `(.L_x_172) ;  /* 0x0000000000289947 */ /* 0x000fea0003800000 */
[----:B------:R-:W-:Y:S02]  /*7730*/  ULDC UR8, c[0x0][0x634] ;  /* 0x00018d0000087ab9 */ /* 0x000fe40000000800 */
[----:B------:R-:W-:-:S05]  /*7740*/  IADD3 R9, P1, R16, UR8, RZ ;  /* 0x0000000810097c10 */ /* 0x000fca000ff3e0ff */
[----:B------:R-:W-:-:S04]  /*7750*/  IMAD.X R19, RZ, RZ, R17, P1 ;  /* 0x000000ffff137224 */ /* 0x000fc800008e0611 */
[----:B------:R-:W-:-:S04]  /*7760*/  IMAD.WIDE.U32 R6, R19, UR6, RZ ;  /* 0x0000000613067c25 */ /* 0x000fc8000f8e00ff */
[----:B------:R-:W-:-:S04]  /*7770*/  IMAD.WIDE.U32 R6, P1, R9, UR7, R6 ;  /* 0x0000000709067c25 */ /* 0x000fc8000f820006 */
[----:B------:R-:W-:-:S04]  /*7780*/  IMAD.WIDE.U32 R8, R9, UR6, RZ ;  /* 0x0000000609087c25 */ /* 0x000fc8000f8e00ff */
[----:B------:R-:W-:Y:S01]  /*7790*/  IMAD.X R5, RZ, RZ, RZ, P1 ;  /* 0x000000ffff057224 */ /* 0x000fe200008e06ff */
[----:B------:R-:W-:Y:S01]  /*77a0*/  IADD3 RZ, P1, R9, R6, RZ ;  /* 0x0000000609ff7210 */ /* 0x000fe20007f3e0ff */
[----:B------:R-:W-:-:S04]  /*77b0*/  IMAD.MOV.U32 R4, RZ, RZ, R7 ;  /* 0x000000ffff047224 */ /* 0x000fc800078e0007 */
[----:B------:R-:W-:-:S08]  /*77c0*/  IMAD.WIDE.U32.X R4, R19, UR7, R4, P1 ;  /* 0x0000000713047c25 */ /* 0x000fd000088e0404 */
.L_x_172:
[--C-:B------:R-:W-:Y:S01]  /*77d0*/  SHF.R.U64 R8, R4, UR9, R5.reuse ;  /* 0x0000000904087c19 */ /* 0x100fe20008001205 */
[----:B------:R-:W-:Y:S01]  /*77e0*/  ULDC.64 UR6, c[0x0][0x620] ;  /* 0x0001880000067ab9 */ /* 0x000fe20000000a00 */
[----:B------:R-:W-:Y:S01]  /*77f0*/  SHF.R.U32.HI R4, RZ, UR9, R5 ;  /* 0x00000009ff047c19 */ /* 0x000fe20008011605 */
[----:B------:R-:W2:Y:S01]  /*7800*/  LDC R24, c[0x0][0x144] ;  /* 0x00005100ff187b82 */ /* 0x000ea20000000800 */
[----:B------:R-:W-:Y:S01]  /*7810*/  IADD3 R7, P1, RZ, -R8, RZ ;  /* 0x80000008ff077210 */ /* 0x000fe20007f3e0ff */
[----:B------:R-:W-:Y:S01]  /*7820*/  ULDC.64 UR10, c[0x0][0x640] ;  /* 0x00019000000a7ab9 */ /* 0x000fe20000000a00 */
[----:B0-----:R-:W-:Y:S01]  /*7830*/  I2FP.F32.U32 R9, R15 ;  /* 0x0000000f00097245 */ /* 0x001fe20000201000 */
[----:B------:R-:W-:Y:S02]  /*7840*/  ULDC UR8, c[0x0][0x608] ;  /* 0x0001820000087ab9 */ /* 0x000fe40000000800 */
[----:B------:R-:W-:Y:S01]  /*7850*/  IMAD.X R4, RZ, RZ, ~R4, P1 ;  /* 0x000000ffff047224 */ /* 0x000fe200008e0e04 */
[----:B------:R-:W-:Y:S01]  /*7860*/  ISETP.NE.U32.AND P1, PT, RZ, UR10, PT ;  /* 0x0000000aff007c0c */ /* 0x000fe2000bf25070 */
[----:B------:R-:W0:Y:S02]  /*7870*/  LDC R21, c[0x0][0x148] ;  /* 0x00005200ff157b82 */ /* 0x000e240000000800 */
[----:B------:R-:W-:Y:S01]  /*7880*/  IMAD R6, R4, UR6, RZ ;  /* 0x0000000604067c24 */ /* 0x000fe2000f8e02ff */
[----:B------:R-:W-:Y:S01]  /*7890*/  ISETP.NE.AND.EX P1, PT, RZ, UR11, PT, P1 ;  /* 0x0000000bff007c0c */ /* 0x000fe2000bf25310 */
[----:B------:R-:W-:Y:S01]  /*78a0*/  IMAD.WIDE.U32 R4, R7, UR6, R16 ;  /* 0x0000000607047c25 */ /* 0x000fe2000f8e0010 */
[----:B------:R-:W-:-:S03]  /*78b0*/  ULDC UR6, c[0x0][0x150] ;  /* 0x0000540000067ab9 */ /* 0x000fc60000000800 */
[----:B------:R-:W-:Y:S02]  /*78c0*/  IMAD R7, R7, UR7, R6 ;  /* 0x0000000707077c24 */ /* 0x000fe4000f8e0206 */
[----:B------:R-:W-:Y:S01]  /*78d0*/  FMUL R6, R9, UR6 ;  /* 0x0000000609067c20 */ /* 0x000fe20008400000 */
[----:B------:R-:W-:Y:S01]  /*78e0*/  ULDC UR6, c[0x0][0x618] ;  /* 0x0001860000067ab9 */ /* 0x000fe20000000800 */
[----:B------:R-:W-:Y:S01]  /*78f0*/  ULDC UR7, c[0x0][0x154] ;  /* 0x0000550000077ab9 */ /* 0x000fe20000000800 */
[----:B------:R-:W-:-:S03]  /*7900*/  IMAD.IADD R5, R5, 0x1, R7 ;  /* 0x0000000105057824 */ /* 0x000fc600078e0207 */
[----:B------:R-:W3:Y:S02]  /*7910*/  F2I.U32.TRUNC.NTZ R6, R6 ;  /* 0x0000000600067305 */ /* 0x000ee4000020f000 */
[----:B------:R-:W-:Y:S02]  /*7920*/  SHF.R.U64 R9, R4, UR6, R5 ;  /* 0x0000000604097c19 */ /* 0x000fe40008001205 */
[----:B-1----:R-:W-:-:S05]  /*7930*/  I2FP.F32.U32 R4, R14 ;  /* 0x0000000e00047245 */ /* 0x002fca0000201000 */
[----:B------:R-:W-:Y:S01]  /*7940*/  FMUL R22, R4, UR7 ;  /* 0x0000000704167c20 */ /* 0x000fe20008400000 */
[----:B------:R-:W-:Y:S01]  /*7950*/  SHF.R.U32.HI R4, RZ, UR6, R5 ;  /* 0x00000006ff047c19 */ /* 0x000fe20008011605 */
[----:B------:R-:W-:-:S03]  /*7960*/  ULDC UR6, c[0x0][0x658] ;  /* 0x0001960000067ab9 */ /* 0x000fc60000000800 */
[--C-:B------:R-:W-:Y:S01]  /*7970*/  SHF.R.U64 R20, R9, UR8, R4.reuse ;  /* 0x0000000809147c19 */ /* 0x100fe20008001204 */
[----:B------:R-:W1:Y:S01]  /*7980*/  F2I.U32.TRUNC.NTZ R22, R22 ;  /* 0x0000001600167305 */ /* 0x000e62000020f000 */
[----:B------:R-:W-:Y:S01]  /*7990*/  SHF.R.U32.HI R5, RZ, UR8, R4 ;  /* 0x00000008ff057c19 */ /* 0x000fe20008011604 */
[----:B---3--:R-:W-:-:S03]  /*79a0*/  IMAD.MOV R6, RZ, RZ, -R6 ;  /* 0x000000ffff067224 */ /* 0x008fc600078e0a06 */
[----:B------:R-:W-:Y:S01]  /*79b0*/  SHF.R.U64 R19, R20, UR6, R5 ;  /* 0x0000000614137c19 */ /* 0x000fe20008001205 */
[----:B--2---:R-:W-:Y:S01]  /*79c0*/  IMAD R15, R24, R6, R15 ;  /* 0x00000006180f7224 */ /* 0x004fe200078e020f */
[----:B------:R-:W-:-:S03]  /*79d0*/  SHF.R.U32.HI R23, RZ, UR6, R5 ;  /* 0x00000006ff177c19 */ /* 0x000fc60008011605 */
[----:B------:R-:W-:Y:S02]  /*79e0*/  IMAD.MOV.U32 R4, RZ, RZ, R19 ;  /* 0x000000ffff047224 */ /* 0x000fe400078e0013 */
[----:B------:R-:W-:Y:S01]  /*79f0*/  IMAD.MOV.U32 R5, RZ, RZ, R23 ;  /* 0x000000ffff057224 */ /* 0x000fe200078e0017 */
[----:B-1----:R-:W-:Y:S06]  /*7a00*/  @!P1 BRA `(.L_x_173) ;  /* 0x0000000000289947 */ /* 0x002fec0003800000 */
[----:B------:R-:W-:Y:S02]  /*7a10*/  ULDC UR6, c[0x0][0x64c] ;  /* 0x0001930000067ab9 */ /* 0x000fe40000000800 */
[----:B------:R-:W-:-:S05]  /*7a20*/  IADD3 R5, P1, R19, UR6, RZ ;  /* 0x0000000613057c10 */ /* 0x000fca000ff3e0ff */
[----:B------:R-:W-:-:S04]  /*7a30*/  IMAD.X R23, RZ, RZ, R23, P1 ;  /* 0x000000ffff177224 */ /* 0x000fc800008e0617 */
[----:B------:R-:W-:-:S04]  /*7a40*/  IMAD.WIDE.U32 R6, R23, UR10, RZ ;  /* 0x0000000a17067c25 */ /* 0x000fc8000f8e00ff */
[----:B------:R-:W-:-:S04]  /*7a50*/  IMAD.WIDE.U32 R6, P1, R5, UR11, R6 ;  /* 0x0000000b05067c25 */ /* 0x000fc8000f820006 */
[----:B------:R-:W-:-:S04]  /*7a60*/  IMAD.WIDE.U32 R4, R5, UR10, RZ ;  /* 0x0000000a05047c25 */ /* 0x000fc8000f8e00ff */
[----:B------:R-:W-:Y:S01]  /*7a70*/  IMAD.MOV.U32 R4, RZ, RZ, R7 ;  /* 0x000000ffff047224 */ /* 0x000fe200078e0007 */
[----:B------:R-:W-:Y:S01]  /*7a80*/  IADD3 RZ, P3, R5, R6, RZ ;  /* 0x0000000605ff7210 */ /* 0x000fe20007f7e0ff */
[----:B------:R-:W-:-:S04]  /*7a90*/  IMAD.X R5, RZ, RZ, RZ, P1 ;  /* 0x000000ffff057224 */ /* 0x000fc800008e06ff */
[----:B------:R-:W-:-:S08]  /*7aa0*/  IMAD.WIDE.U32.X R4, R23, UR11, R4, P3 ;  /* 0x0000000b17047c25 */ /* 0x000fd000098e0404 */
.L_x_173:
[----:B------:R-:W-:Y:S01]  /*7ab0*/  ISETP.NE.AND P1, PT, R2, 0x1, PT ;  /* 0x000000010200780c */ /* 0x000fe20003f25270 */
[----:B------:R-:W-:Y:S01]  /*7ac0*/  ULDC UR6, c[0x0][0x648] ;  /* 0x0001920000067ab9 */ /* 0x000fe20000000800 */
[----:B------:R-:W-:Y:S01]  /*7ad0*/  LOP3.LUT R20, R20, UR5, RZ, 0xc0, !PT ;  /* 0x0000000514147c12 */ /* 0x000fe2000f8ec0ff */
[----:B------:R-:W-:Y:S01]  /*7ae0*/  IMAD.MOV R22, RZ, RZ, -R22 ;  /* 0x000000ffff167224 */ /* 0x000fe200078e0a16 */
[----:B------:R-:W-:Y:S01]  /*7af0*/  SHF.R.U64 R5, R4, UR6, R5 ;  /* 0x0000000604057c19 */ /* 0x000fe20008001205 */
[----:B------:R-:W-:Y:S01]  /*7b00*/  ULDC UR6, c[0x0][0x638] ;  /* 0x00018e0000067ab9 */ /* 0x000fe20000000800 */
[----:B------:R-:W-:Y:S01]  /*7b10*/  LOP3.LUT R6, R9, UR4, RZ, 0xc0, !PT ;  /* 0x0000000409067c12 */ /* 0x000fe2000f8ec0ff */
[----:B------:R-:W-:Y:S02]  /*7b20*/  ULDC UR7, c[0x0][0x610] ;  /* 0x0001840000077ab9 */ /* 0x000fe40000000800 */
[----:B------:R-:W-:Y:S02]  /*7b30*/  IMAD.MOV R4, RZ, RZ, -R5 ;  /* 0x000000ffff047224 */ /* 0x000fe400078e0a05 */
[----:B------:R-:W-:-:S02]  /*7b40*/  IMAD R20, R5, UR13, R20 ;  /* 0x0000000d05147c24 */ /* 0x000fc4000f8e0214 */
[----:B0-----:R-:W-:Y:S02]  /*7b50*/  @P1 IMAD R15, R21, R22, R14 ;  /* 0x00000016150f1224 */ /* 0x001fe400078e020e */
[----:B------:R-:W-:Y:S01]  /*7b60*/  IMAD R19, R4, UR6, R19 ;  /* 0x0000000604137c24 */ /* 0x000fe2000f8e0213 */
[----:B------:R-:W-:Y:S01]  /*7b70*/  ULDC UR6, c[0x0][0x600] ;  /* 0x0001800000067ab9 */ /* 0x000fe20000000800 */
[----:B------:R-:W-:Y:S02]  /*7b80*/  IMAD R15, R20, UR7, R15 ;  /* 0x00000007140f7c24 */ /* 0x000fe4000f8e020f */
[----:B------:R-:W-:Y:S02]  /*7b90*/  IMAD R6, R19, UR6, R6 ;  /* 0x0000000613067c24 */ /* 0x000fe4000f8e0206 */
[----:B------:R-:W-:-:S03]  /*7ba0*/  IMAD.MOV.U32 R4, RZ, RZ, 0x1 ;  /* 0x00000001ff047424 */ /* 0x000fc600078e00ff */
[----:B------:R-:W-:Y:S02]  /*7bb0*/  SEL R20, R6, R15, !P1 ;  /* 0x0000000f06147207 */ /* 0x000fe40004800000 */
[----:B------:R-:W-:-:S07]  /*7bc0*/  SEL R19, R15, R6, !P1 ;  /* 0x000000060f137207 */ /* 0x000fce0004800000 */
.L_x_171:
[----:B------:R-:W-:Y:S05]  /*7bd0*/  BSYNC B1 ;  /* 0x0000000000017941 */ /* 0x000fea0003800000 */
.L_x_170:
[----:B------:R-:W-:-:S13]  /*7be0*/  LOP3.LUT P1, RZ, R4, 0xff, RZ, 0xc0, !PT ;  /* 0x000000ff04ff7812 */ /* 0x000fda000782c0ff */
[----:B------:R-:W-:Y:S05]  /*7bf0*/  @P1 BRA `(.L_x_174) ;  /* 0xfffffff400241947 */ /* 0x000fea000383ffff */
[----:B------:R-:W-:Y:S05]  /*7c00*/  BSYNC B0 ;  /* 0x0000000000007941 */ /* 0x000fea0003800000 */
.L_x_162:
[----:B------:R-:W-:-:S03]  /*7c10*/  UMOV UR6, 0xffffffff ;  /* 0xffffffff00067882 */ /* 0x000fc60000000000 */
[----:B------:R-:W-:Y:S05]  /*7c20*/  BRA.DIV UR6, `(.L_x_175) ;  /* 0x00000006063c7947 */ /* 0x000fea000b800000 */
[----:B------:R-:W-:-:S13]  /*7c30*/  ELECT P6, URZ, PT ;  /* 0x00000000003f782f */ /* 0x000fda00038c0000 */
.L_x_190:
[----:B------:R-:W-:Y:S04]  /*7c40*/  BSSY B0, `(.L_x_176) ;  /* 0x0000034000007945 */ /* 0x000fe80003800000 */
[----:B------:R-:W-:Y:S05]  /*7c50*/  @!P6 BRA `(.L_x_177) ;  /* 0x0000000000c8e947 */ /* 0x000fea0003800000 */
[----:B------:R-:W-:-:S04]  /*7c60*/  LOP3.LUT R18, R18, 0x2, RZ, 0xfc, !PT ;  /* 0x0000000212127812 */ /* 0x000fc800078efcff */
[----:B------:R-:W-:-:S13]  /*7c70*/  ISETP.NE.AND P0, PT, R18, 0x3, PT ;  /* 0x000000031200780c */ /* 0x000fda0003f05270 */
[----:B------:R-:W-:Y:S05]  /*7c80*/  @!P0 BRA `(.L_x_178) ;  /* 0x0000000000048947 */ /* 0x000fea0003800000 */
[----:B------:R-:W-:Y:S01]  /*7c90*/  BPT.TRAP 0x1 ;  /* 0x000000040000795c */ /* 0x000fe20000300000 */
.L_x_178:
[----:B------:R-:W0:Y:S01]  /*7ca0*/  S2R R3, SR_CgaCtaId ;  /* 0x0000000000037919 */ /* 0x000e220000008800 */
[----:B------:R-:W-:-:S04]  /*7cb0*/  MOV R2, 0x400 ;  /* 0x0000040000027802 */ /* 0x000fc80000000f00 */
[----:B0-----:R-:W-:Y:S02]  /*7cc0*/  LEA R3, R3, R2, 0x18 ;  /* 0x0000000203037211 */ /* 0x001fe400078ec0ff */
[----:B------:R-:W-:-:S03]  /*7cd0*/  SHF.L.U32 R2, R0, 0x1f, RZ ;  /* 0x0000001f00027819 */ /* 0x000fc600000006ff */
[----:B------:R-:W-:-:S04]  /*7ce0*/  VIADD R3, R3, 0x28 ;  /* 0x0000002803037836 */ /* 0x000fc80000000000 */
[C---:B------:R-:W-:Y:S02]  /*7cf0*/  IMAD R7, R12.reuse, 0x8, R3 ;  /* 0x000000080c077824 */ /* 0x040fe400078e0203 */
[----:B------:R-:W-:Y:S02]  /*7d00*/  VIADD R12, R12, 0x1 ;  /* 0x000000010c0c7836 */ /* 0x000fe40000000000 */
[----:B------:R-:W0:Y:S03]  /*7d10*/  SYNCS.PHASECHK.TRANS64.TRYWAIT P0, [R7+URZ], R2 ;  /* 0x00000002070075a7 */ /* 0x000e26000800017f */
[----:B------:R-:W-:-:S04]  /*7d20*/  ISETP.NE.AND P1, PT, R12, 0x5, PT ;  /* 0x000000050c00780c */ /* 0x000fc80003f25270 */
[----:B------:R-:W-:Y:S02]  /*7d30*/  SEL R5, RZ, 0x1, P1 ;  /* 0x00000001ff057807 */ /* 0x000fe40000800000 */
[----:B------:R-:W-:Y:S02]  /*7d40*/  SEL R12, R12, RZ, P1 ;  /* 0x000000ff0c0c7207 */ /* 0x000fe40000800000 */
[----:B------:R-:W-:-:S03]  /*7d50*/  LOP3.LUT R5, R0, R5, RZ, 0x3c, !PT ;  /* 0x0000000500057212 */ /* 0x000fc600078e3cff */
[----:B------:R-:W-:Y:S01]  /*7d60*/  IMAD R9, R12, 0x8, R3 ;  /* 0x000000080c097824 */ /* 0x000fe200078e0203 */
[----:B------:R-:W-:Y:S01]  /*7d70*/  SHF.L.U32 R4, R5, 0x1f, RZ ;  /* 0x0000001f05047819 */ /* 0x000fe200000006ff */
[----:B0-----:R-:W-:Y:S06]  /*7d80*/  @!P0 BRA `(.L_x_179) ;  /* 0x0000000400048947 */ /* 0x001fec0003800000 */
.L_x_191:
[----:B------:R-:W1:Y:S01]  /*7d90*/  SYNCS.PHASECHK.TRANS64.TRYWAIT P0, [R9+URZ], R4 ;  /* 0x00000004090075a7 */ /* 0x000e62000800017f */
[----:B------:R-:W-:-:S05]  /*7da0*/  VIADD R0, R12, 0x1 ;  /* 0x000000010c007836 */ /* 0x000fca0000000000 */
[----:B------:R-:W-:-:S04]  /*7db0*/  ISETP.NE.AND P1, PT, R0, 0x5, PT ;  /* 0x000000050000780c */ /* 0x000fc80003f25270 */
[----:B0-----:R-:W-:Y:S02]  /*7dc0*/  SEL R2, RZ, 0x1, P1 ;  /* 0x00000001ff027807 */ /* 0x001fe40000800000 */
[----:B------:R-:W-:Y:S02]  /*7dd0*/  SEL R0, R0, RZ, P1 ;  /* 0x000000ff00007207 */ /* 0x000fe40000800000 */
[----:B------:R-:W-:-:S03]  /*7de0*/  LOP3.LUT R7, R5, R2, RZ, 0x3c, !PT ;  /* 0x0000000205077212 */ /* 0x000fc600078e3cff */
[----:B------:R-:W-:Y:S01]  /*7df0*/  IMAD R6, R0, 0x8, R3 ;  /* 0x0000000800067824 */ /* 0x000fe200078e0203 */
[----:B------:R-:W-:Y:S01]  /*7e00*/  SHF.L.U32 R5, R7, 0x1f, RZ ;  /* 0x0000001f07057819 */ /* 0x000fe200000006ff */
[----:B-1----:R-:W-:Y:S06]  /*7e10*/  @!P0 BRA `(.L_x_180) ;  /* 0x0000000000f48947 */ /* 0x002fec0003800000 */
.L_x_192:
[----:B------:R-:W1:Y:S01]  /*7e20*/  SYNCS.PHASECHK.TRANS64.TRYWAIT P0, [R6+URZ], R5 ;  /* 0x00000005060075a7 */ /* 0x000e62000800017f */
[----:B------:R-:W-:-:S05]  /*7e30*/  VIADD R0, R0, 0x1 ;  /* 0x0000000100007836 */ /* 0x000fca0000000000 */
[----:B------:R-:W-:-:S04]  /*7e40*/  ISETP.NE.AND P1, PT, R0, 0x5, PT ;  /* 0x000000050000780c */ /* 0x000fc80003f25270 */
[----:B------:R-:W-:Y:S02]  /*7e50*/  SEL R2, RZ, 0x1, P1 ;  /* 0x00000001ff027807 */ /* 0x000fe40000800000 */
[----:B------:R-:W-:Y:S02]  /*7e60*/  SEL R0, R0, RZ, P1 ;  /* 0x000000ff00007207 */ /* 0x000fe40000800000 */
[----:B------:R-:W-:-:S03]  /*7e70*/  LOP3.LUT R7, R7, R2, RZ, 0x3c, !PT ;  /* 0x0000000207077212 */ /* 0x000fc600078e3cff */
[----:B0-----:R-:W-:Y:S01]  /*7e80*/  IMAD R9, R0, 0x8, R3 ;  /* 0x0000000800097824 */ /* 0x001fe200078e0203 */
[----:B------:R-:W-:Y:S01]  /*7e90*/  SHF.L.U32 R4, R7, 0x1f, RZ ;  /* 0x0000001f07047819 */ /* 0x000fe200000006ff */
[----:B-1----:R-:W-:Y:S06]  /*7ea0*/  @!P0 BRA `(.L_x_181) ;  /* 0x0000000000e48947 */ /* 0x002fec0003800000 */
.L_x_193:
[----:B------:R-:W1:Y:S01]  /*7eb0*/  SYNCS.PHASECHK.TRANS64.TRYWAIT P0, [R9+URZ], R4 ;  /* 0x00000004090075a7 */ /* 0x000e62000800017f */
[----:B------:R-:W-:-:S05]  /*7ec0*/  VIADD R0, R0, 0x1 ;  /* 0x0000000100007836 */ /* 0x000fca0000000000 */
[----:B------:R-:W-:-:S04]  /*7ed0*/  ISETP.NE.AND P1, PT, R0, 0x5, PT ;  /* 0x000000050000780c */ /* 0x000fc80003f25270 */
[----:B------:R-:W-:Y:S02]  /*7ee0*/  SEL R2, RZ, 0x1, P1 ;  /* 0x00000001ff027807 */ /* 0x000fe40000800000 */
[----:B------:R-:W-:Y:S02]  /*7ef0*/  SEL R0, R0, RZ, P1 ;  /* 0x000000ff00007207 */ /* 0x000fe40000800000 */
[----:B------:R-:W-:Y:S01]  /*7f00*/  LOP3.LUT R2, R7, R2, RZ, 0x3c, !PT ;  /* 0x0000000207027212 */ /* 0x000fe200078e3cff */
[----:B-1----:R-:W-:Y:S06]  /*7f10*/  @!P0 BRA `(.L_x_182) ;  /* 0x0000000000dc8947 */ /* 0x002fec0003800000 */
.L_x_194:
[----:B------:R-:W-:Y:S01]  /*7f20*/  IMAD R3, R0, 0x8, R3 ;  /* 0x0000000800037824 */ /* 0x000fe200078e0203 */
[----:B------:R-:W-:-:S07]  /*7f30*/  SHF.L.U32 R0, R2, 0x1f, RZ ;  /* 0x0000001f02007819 */ /* 0x000fce00000006ff */
.L_x_183:
[----:B--2---:R2:W3:Y:S02]  /*7f40*/  SYNCS.PHASECHK.TRANS64.TRYWAIT P0, [R3+URZ], R0 ;  /* 0x00000000030075a7 */ /* 0x0044e4000800017f */
[----:B---3--:R-:W-:Y:S05]  /*7f50*/  @!P0 NANOSLEEP.SYNCS 0x989680 ;  /* 0x009896800000895d */ /* 0x008fea0003900000 */
[----:B------:R-:W3:Y:S02]  /*7f60*/  @!P0 SYNCS.PHASECHK.TRANS64 P0, [R3+URZ], R0 ;  /* 0x00000000030085a7 */ /* 0x000ee4000800007f */
[----:B---3--:R-:W-:Y:S05]  /*7f70*/  @!P0 BRA `(.L_x_183) ;  /* 0xfffffffc00f08947 */ /* 0x008fea000383ffff */
.L_x_177:
[----:B------:R-:W-:Y:S05]  /*7f80*/  BSYNC B0 ;  /* 0x0000000000007941 */ /* 0x000fea0003800000 */
.L_x_176:
[----:B------:R-:W-:Y:S05]  /*7f90*/  EXIT ;  /* 0x000000000000794d */ /* 0x000fea0003800000 */
.L_x_17:
[----:B-1----:R1:W2:Y:S02]  /*7fa0*/  SYNCS.PHASECHK.TRANS64.TRYWAIT P1, [R3+URZ], R0 ;  /* 0x00000000030075a7 */ /* 0x0022a4000802017f */
[----:B--2---:R-:W-:Y:S05]  /*7fb0*/  @!P1 NANOSLEEP.SYNCS 0x989680 ;  /* 0x009896800000995d */ /* 0x004fea0003900000 */
[----:B------:R-:W2:Y:S02]  /*7fc0*/  @!P1 SYNCS.PHASECHK.TRANS64 P1, [R3+URZ], R0 ;  /* 0x00000000030095a7 */ /* 0x000ea4000802007f */
[----:B--2---:R-:W-:Y:S05]  /*7fd0*/  @!P1 BRA `(.L_x_17) ;  /* 0xfffffffc00f09947 */ /* 0x004fea000383ffff */
[----:B------:R-:W-:Y:S05]  /*7fe0*/  BRA `(.L_x_16) ;  /* 0xffffff9400387947 */ /* 0x000fea000383ffff */
.L_x_22:
[----:B-1----:R-:W-:-:S04]  /*7ff0*/  IMAD.U32 R4, RZ, RZ, UR8 ;  /* 0x00000008ff047e24 */ /* 0x002fc8000f8e00ff */
[----:B------:R1:W2:Y:S03]  /*8000*/  SYNCS.PHASECHK.TRANS64.TRYWAIT P1, [R4+URZ], R3 ;  /* 0x00000003040075a7 */ /* 0x0002a6000802017f */
[----:B--2---:R-:W-:Y:S05]  /*8010*/  @!P1 NANOSLEEP.SYNCS 0x989680 ;  /* 0x009896800000995d */ /* 0x004fea0003900000 */
[----:B------:R-:W2:Y:S02]  /*8020*/  @!P1 SYNCS.PHASECHK.TRANS64 P1, [R4+URZ], R3 ;  /* 0x00000003040095a7 */ /* 0x000ea4000802007f */
[----:B--2---:R-:W-:Y:S05]  /*8030*/  @!P1 BRA `(.L_x_22) ;  /* 0xfffffffc00ec9947 */ /* 0x004fea000383ffff */
[----:B------:R-:W-:Y:S05]  /*8040*/  BRA `(.L_x_21) ;  /* 0xffffff9800747947 */ /* 0x000fea000383ffff */
.L_x_163:
[----:B------:R-:W-:Y:S01]  /*8050*/  BSSY B1, `(.L_x_184) ;  /* 0x0000006000017945 */ /* 0x000fe20003800000 */
[----:B------:R-:W-:-:S07]  /*8060*/  IMAD.MOV.U32 R15, RZ, RZ, -0x1 ;  /* 0xffffffffff0f7424 */ /* 0x000fce00078e00ff */
[----:B------:R-:W-:Y:S05]  /*8070*/  WARPSYNC.COLLECTIVE R15, `(.L_x_185) ;  /* 0x000000000f0c7348 */ /* 0x000fea0003c00000 */
[----:B------:R-:W-:Y:S02]  /*8080*/  ELECT P6, UR62, PT ;  /* 0x00000000003e782f */ /* 0x000fe400038c0000 */
[----:B------:R-:W-:Y:S01]  /*8090*/  MOV R14, UR62 ;  /* 0x0000003e000e7c02 */ /* 0x000fe20008000f00 */
[----:B------:R-:W-:Y:S10]  /*80a0*/  ENDCOLLECTIVE ;  /* 0x000000000000791b */ /* 0x000ff40003800000 */
.L_x_185:
[----:B------:R-:W-:Y:S05]  /*80b0*/  BSYNC B1 ;  /* 0x0000000000017941 */ /* 0x000fea0003800000 */
.L_x_184:
[----:B------:R-:W-:Y:S05]  /*80c0*/  BRA `(.L_x_186) ;  /* 0xffffffec00fc7947 */ /* 0x000fea000383ffff */
.L_x_166:
[----:B0-----:R0:W1:Y:S02]  /*80d0*/  SYNCS.PHASECHK.TRANS64.TRYWAIT P1, [R14+URZ+0x28], R7 ;  /* 0x000028070e0075a7 */ /* 0x001064000802017f */
[----:B-1----:R-:W-:Y:S05]  /*80e0*/  @!P1 NANOSLEEP.SYNCS 0x989680 ;  /* 0x009896800000995d */ /* 0x002fea0003900000 */
[----:B------:R-:W1:Y:S02]  /*80f0*/  @!P1 SYNCS.PHASECHK.TRANS64 P1, [R14+URZ+0x28], R7 ;  /* 0x000028070e0095a7 */ /* 0x000e64000802007f */
[----:B-1----:R-:W-:Y:S05]  /*8100*/  @!P1 BRA `(.L_x_166) ;  /* 0xfffffffc00f09947 */ /* 0x002fea000383ffff */
[----:B------:R-:W-:Y:S05]  /*8110*/  BRA `(.L_x_187) ;  /* 0xfffffff000307947 */ /* 0x000fea000383ffff */
.L_x_175:
[----:B------:R-:W-:Y:S01]  /*8120*/  BSSY B0, `(.L_x_188) ;  /* 0x0000006000007945 */ /* 0x000fe20003800000 */
[----:B------:R-:W-:-:S07]  /*8130*/  IMAD.MOV.U32 R15, RZ, RZ, -0x1 ;  /* 0xffffffffff0f7424 */ /* 0x000fce00078e00ff */
[----:B------:R-:W-:Y:S05]  /*8140*/  WARPSYNC.COLLECTIVE R15, `(.L_x_189) ;  /* 0x000000000f0c7348 */ /* 0x000fea0003c00000 */
[----:B------:R-:W-:Y:S02]  /*8150*/  ELECT P6, UR62, PT ;  /* 0x00000000003e782f */ /* 0x000fe400038c0000 */
[----:B------:R-:W-:Y:S01]  /*8160*/  MOV R14, UR62 ;  /* 0x0000003e000e7c02 */ /* 0x000fe20008000f00 */
[----:B------:R-:W-:Y:S10]  /*8170*/  ENDCOLLECTIVE ;  /* 0x000000000000791b */ /* 0x000ff40003800000 */
.L_x_189:
[----:B------:R-:W-:Y:S05]  /*8180*/  BSYNC B0 ;  /* 0x0000000000007941 */ /* 0x000fea0003800000 */
.L_x_188:
[----:B------:R-:W-:Y:S05]  /*8190*/  BRA `(.L_x_190) ;  /* 0xfffffff800a87947 */ /* 0x000fea000383ffff */
.L_x_179:
[----:B0-----:R0:W1:Y:S02]  /*81a0*/  SYNCS.PHASECHK.TRANS64.TRYWAIT P0, [R7+URZ], R2 ;  /* 0x00000002070075a7 */ /* 0x001064000800017f */
[----:B-1----:R-:W-:Y:S05]  /*81b0*/  @!P0 NANOSLEEP.SYNCS 0x989680 ;  /* 0x009896800000895d */ /* 0x002fea0003900000 */
[----:B------:R-:W1:Y:S02]  /*81c0*/  @!P0 SYNCS.PHASECHK.TRANS64 P0, [R7+URZ], R2 ;  /* 0x00000002070085a7 */ /* 0x000e64000800007f */
[----:B-1----:R-:W-:Y:S05]  /*81d0*/  @!P0 BRA `(.L_x_179) ;  /* 0xfffffffc00f08947 */ /* 0x002fea000383ffff */
[----:B------:R-:W-:Y:S05]  /*81e0*/  BRA `(.L_x_191) ;  /* 0xfffffff800e87947 */ /* 0x000fea000383ffff */
.L_x_180:
[----:B0-----:R0:W1:Y:S02]  /*81f0*/  SYNCS.PHASECHK.TRANS64.TRYWAIT P0, [R9+URZ], R4 ;  /* 0x00000004090075a7 */ /* 0x001064000800017f */
[----:B-1----:R-:W-:Y:S05]  /*8200*/  @!P0 NANOSLEEP.SYNCS 0x989680 ;  /* 0x009896800000895d */ /* 0x002fea0003900000 */
[----:B------:R-:W1:Y:S02]  /*8210*/  @!P0 SYNCS.PHASECHK.TRANS64 P0, [R9+URZ], R4 ;  /* 0x00000004090085a7 */ /* 0x000e64000800007f */
[----:B-1----:R-:W-:Y:S05]  /*8220*/  @!P0 BRA `(.L_x_180) ;  /* 0xfffffffc00f08947 */ /* 0x002fea000383ffff */
[----:B------:R-:W-:Y:S05]  /*8230*/  BRA `(.L_x_192) ;  /* 0xfffffff800f87947 */ /* 0x000fea000383ffff */
.L_x_181:
[----:B0-----:R0:W1:Y:S02]  /*8240*/  SYNCS.PHASECHK.TRANS64.TRYWAIT P0, [R6+URZ], R5 ;  /* 0x00000005060075a7 */ /* 0x001064000800017f */
[----:B-1----:R-:W-:Y:S05]  /*8250*/  @!P0 NANOSLEEP.SYNCS 0x989680 ;  /* 0x009896800000895d */ /* 0x002fea0003900000 */
[----:B------:R-:W1:Y:S02]  /*8260*/  @!P0 SYNCS.PHASECHK.TRANS64 P0, [R6+URZ], R5 ;  /* 0x00000005060085a7 */ /* 0x000e64000800007f */
[----:B-1----:R-:W-:Y:S05]  /*8270*/  @!P0 BRA `(.L_x_181) ;  /* 0xfffffffc00f08947 */ /* 0x002fea000383ffff */
[----:B------:R-:W-:Y:S05]  /*8280*/  BRA `(.L_x_193) ;  /* 0xfffffffc00087947 */ /* 0x000fea000383ffff */
.L_x_182:
[----:B-1----:R1:W2:Y:S02]  /*8290*/  SYNCS.PHASECHK.TRANS64.TRYWAIT P0, [R9+URZ], R4 ;  /* 0x00000004090075a7 */ /* 0x0022a4000800017f */
[----:B--2---:R-:W-:Y:S05]  /*82a0*/  @!P0 NANOSLEEP.SYNCS 0x989680 ;  /* 0x009896800000895d */ /* 0x004fea0003900000 */
[----:B------:R-:W2:Y:S02]  /*82b0*/  @!P0 SYNCS.PHASECHK.TRANS64 P0, [R9+URZ], R4 ;  /* 0x00000004090085a7 */ /* 0x000ea4000800007f */
[----:B--2---:R-:W-:Y:S05]  /*82c0*/  @!P0 BRA `(.L_x_182) ;  /* 0xfffffffc00f08947 */ /* 0x004fea000383ffff */
[----:B------:R-:W-:Y:S05]  /*82d0*/  BRA `(.L_x_194) ;  /* 0xfffffffc00107947 */ /* 0x000fea000383ffff */
.L_x_195:
[----:B------:R-:W-:-:S00]  /*82e0*/  BRA `(.L_x_195) ;  /* 0xfffffffc00fc7947 */ /* 0x000fc0000383ffff */
[----:B------:R-:W-:-:S00]  /*82f0*/  NOP ;  /* 0x0000000000007918 */ /* 0x000fc00000000000 */
        /* <DEDUP_REMOVED lines=8> */
.L_x_196:


//--------------------- .nv.global.init           --------------------------
	.section	.nv.global.init,"aw",@progbits
.nv.global.init:
	.type		$str$22,@object
	.size		$str$22,($str$23 - $str$22)
$str$22:
        /*0000*/ 	.byte	0x6b, 0x5f, 0x74, 0x69, 0x6c, 0x65, 0x5f, 0x63, 0x6f, 0x75, 0x6e, 0x74, 0x20, 0x3e, 0x3d, 0x20
        /*0010*/ 	.byte	0x31, 0x00
	.type		$str$23,@object
	.size		$str$23,(__unnamed_1 - $str$23)
$str$23:
        /*0012*/ 	.byte	0x2f, 0x74, 0x6d, 0x70, 0x2f, 0x63, 0x75, 0x74, 0x6c, 0x61, 0x73, 0x73, 0x5f, 0x73, 0x77, 0x65
        /*0022*/ 	.byte	0x65, 0x70, 0x5f, 0x73, 0x72, 0x63, 0x2f, 0x69, 0x6e, 0x63, 0x6c, 0x75, 0x64, 0x65, 0x2f, 0x63
        /*0032*/ 	.byte	0x75, 0x74, 0x6c, 0x61, 0x73, 0x73, 0x2f, 0x67, 0x65, 0x6d, 0x6d, 0x2f, 0x63, 0x6f, 0x6c, 0x6c
        /*0042*/ 	.byte	0x65, 0x63, 0x74, 0x69, 0x76, 0x65, 0x2f, 0x73, 0x6d, 0x39, 0x30, 0x5f, 0x6d, 0x6d, 0x61, 0x5f
        /*0052*/ 	.byte	0x74, 0x6d, 0x61, 0x5f, 0x67, 0x6d, 0x6d, 0x61, 0x5f, 0x73, 0x73, 0x5f, 0x77, 0x61, 0x72, 0x70
        /*0062*/ 	.byte	0x73, 0x70, 0x65, 0x63, 0x69, 0x61, 0x6c, 0x69, 0x7a, 0x65, 0x64, 0x2e, 0x68, 0x70, 0x70, 0x00
	.type		__unnamed_1,@object
	.size		__unnamed_1,(.L_0 - __unnamed_1)
__unnamed_1:
        /*0072*/ 	.byte	0x76, 0x6f, 0x69, 0x64, 0x20, 0x63, 0x75, 0x74, 0x6c, 0x61, 0x73, 0x73, 0x3a, 0x3a, 0x67, 0x65
        /* <DEDUP_REMOVED lines=179> */
        /*0bb2*/ 	.byte	0x3a, 0x3a, 0x69, 0x64, 0x65, 0x6e, 0x74, 0x69, 0x74, 0x79, 0x5d, 0x00
.L_0:


//--------------------- .nv.shared._ZN7cutlass13device_kernelINS_4gemm6kernel13GemmUniversalIN4cute5tupleIJiiiiEEENS1_10collective13CollectiveMmaINS1_34MainloopSm90TmaGmmaWarpSpecializedILi5ENS5_IJNS4_1CILi1EEESB_SB_EEENS1_35KernelTmaWarpSpecializedCooperativeEEENS5_IJNSA_ILi128EEESF_SF_EEENS_6half_tENS5_IJlSB_lEEESH_SI_NS4_8TiledMMAINS4_8MMA_AtomIJNS4_4SM904GMMA26MMA_64x128x16_F32F16F16_SSILNSM_5MajorE0ELSO_0ELNSM_7ScaleInE1ELSP_1EEEEEENS4_6LayoutINS5_IJNSA_ILi2EEESB_SB_EEENS5_IJSB_NSA_ILi0EEESV_EEEEENS5_IJNS4_10UnderscoreESY_SY_EEEEENS4_13SM90_TMA_LOADENS4_14ComposedLayoutINS4_7SwizzleILi3ELi4ELi3EEENS4_18smem_ptr_flag_bitsILi16EEENSS_INS5_IJNSA_ILi8EEENSA_ILi64EEEEEENS5_IJS18_SB_EEEEEEEvNS4_8identityES11_S1C_vS1D_EENS_8epilogue10collective6detail29Sm90TmaWarpSpecializedAdapterINS1G_15DefaultEpilogueISH_SI_SI_NS1F_6thread17LinearCombinationISH_Li1EffLNS1K_9ScaleType4KindE0ELNS_15FloatRoundStyleE2ESH_EENS1_15EpilogueDefaultEEEEEvvEEEEvNT_6ParamsE --------------------------
	.section	.nv.shared._ZN7cutlass13device_kernelINS_4gemm6kernel13GemmUniversalIN4cute5tupleIJiiiiEEENS1_10collective13CollectiveMmaINS1_34MainloopSm90TmaGmmaWarpSpecializedILi5ENS5_IJNS4_1CILi1EEESB_SB_EEENS1_35KernelTmaWarpSpecializedCooperativeEEENS5_IJNSA_ILi128EEESF_SF_EEENS_6half_tENS5_IJlSB_lEEESH_SI_NS4_8TiledMMAINS4_8MMA_AtomIJNS4_4SM904GMMA26MMA_64x128x16_F32F16F16_SSILNSM_5MajorE0ELSO_0ELNSM_7ScaleInE1ELSP_1EEEEEENS4_6LayoutINS5_IJNSA_ILi2EEESB_SB_EEENS5_IJSB_NSA_ILi0EEESV_EEEEENS5_IJNS4_10UnderscoreESY_SY_EEEEENS4_13SM90_TMA_LOADENS4_14ComposedLayoutINS4_7SwizzleILi3ELi4ELi3EEENS4_18smem_ptr_flag_bitsILi16EEENSS_INS5_IJNSA_ILi8EEENSA_ILi64EEEEEENS5_IJS18_SB_EEEEEEEvNS4_8identityES11_S1C_vS1D_EENS_8epilogue10collective6detail29Sm90TmaWarpSpecializedAdapterINS1G_15DefaultEpilogueISH_SI_SI_NS1F_6thread17LinearCombinationISH_Li1EffLNS1K_9ScaleType4KindE0ELNS_15FloatRoundStyleE2ESH_EENS1_15EpilogueDefaultEEEEEvvEEEEvNT_6ParamsE,"aw",@nobits
	.sectionflags	@""
	.align	16
	.zero		1024


//--------------------- .nv.shared.reserved.0     --------------------------
	.section	.nv.shared.reserved.0,"aw",@nobits
	.weak		__nv_reservedSMEM_offset_0_alias
	.size		__nv_reservedSMEM_offset_0_alias, 0, 0
	.other		__nv_reservedSMEM_offset_0_alias,@"STO_CUDA_RESERVED_SHARED STV_DEFAULT"
__nv_reservedSMEM_offset_0_alias:
	.zero		0


//--------------------- .nv.global                --------------------------
	.section	.nv.global,"aw",@nobits
.nv.global:
	.type		_ZN39_INTERNAL_6c40a6fc_4_k_cu_d95fdc51_32634cute1_E,@object
	.size		_ZN39_INTERNAL_6c40a6fc_4_k_cu_d95fdc51_32634cute1_E,(_ZN39_INTERNAL_6c40a6fc_4_k_cu_d95fdc51_32634cuda3std3__45__cpo6cbeginE - _ZN39_INTERNAL_6c40a6fc_4_k_cu_d95fdc51_32634cute1_E)
_ZN39_INTERNAL_6c40a6fc_4_k_cu_d95fdc51_32634cute1_E:
	.zero		1
	.type		_ZN39_INTERNAL_6c40a6fc_4_k_cu_d95fdc51_32634cuda3std3__45__cpo6cbeginE,@object
	.size		_ZN39_INTERNAL_6c40a6fc_4_k_cu_d95fdc51_32634cuda3std3__45__cpo6cbeginE,(_ZN39_INTERNAL_6c40a6fc_4_k_cu_d95fdc51_32634cuda3std3__48in_placeE - _ZN39_INTERNAL_6c40a6fc_4_k_cu_d95fdc51_32634cuda3std3__45__cpo6cbeginE)
_ZN39_INTERNAL_6c40a6fc_4_k_cu_d95fdc51_32634cuda3std3__45__cpo6cbeginE:
	.zero		1
	.type		_ZN39_INTERNAL_6c40a6fc_4_k_cu_d95fdc51_32634cuda3std3__48in_placeE,@object
	.size		_ZN39_INTERNAL_6c40a6fc_4_k_cu_d95fdc51_32634cuda3std3__48in_placeE,(_ZN39_INTERNAL_6c40a6fc_4_k_cu_d95fdc51_32634cuda3std6ranges3__45__cpo9iter_moveE - _ZN39_INTERNAL_6c40a6fc_4_k_cu_d95fdc51_32634cuda3std3__48in_placeE)
_ZN39_INTERNAL_6c40a6fc_4_k_cu_d95fdc51_32634cuda3std3__48in_placeE:
	.zero		1
	.type		_ZN39_INTERNAL_6c40a6fc_4_k_cu_d95fdc51_32634cuda3std6ranges3__45__cpo9iter_moveE,@object
	.size		_ZN39_INTERNAL_6c40a6fc_4_k_cu_d95fdc51_32634cuda3std6ranges3__45__cpo9iter_moveE,(_ZN39_INTERNAL_6c40a6fc_4_k_cu_d95fdc51_32634cuda3std3__45__cpo5beginE - _ZN39_INTERNAL_6c40a6fc_4_k_cu_d95fdc51_32634cuda3std6ranges3__45__cpo9iter_moveE)
_ZN39_INTERNAL_6c40a6fc_4_k_cu_d95fdc51_32634cuda3std6ranges3__45__cpo9iter_moveE:
	.zero		1
	.type		_ZN39_INTERNAL_6c40a6fc_4_k_cu_d95fdc51_32634cuda3std3__45__cpo5beginE,@object
	.size		_ZN39_INTERNAL_6c40a6fc_4_k_cu_d95fdc51_32634cuda3std3__45__cpo5beginE,(_ZN39_INTERNAL_6c40a6fc_4_k_cu_d95fdc51_32634cuda3std3__441_GLOBAL__N__6c40a6fc_4_k_cu_d95fdc51_32636ignoreE - _ZN39_INTERNAL_6c40a6fc_4_k_cu_d95fdc51_32634cuda3std3__45__cpo5beginE)
_ZN39_INTERNAL_6c40a6fc_4_k_cu_d95fdc51_32634cuda3std3__45__cpo5beginE:
	.zero		1
	.type		_ZN39_INTERNAL_6c40a6fc_4_k_cu_d95fdc51_32634cuda3std3__441_GLOBAL__N__6c40a6fc_4_k_cu_d95fdc51_32636ignoreE,@object
	.size		_ZN39_INTERNAL_6c40a6fc_4_k_cu_d95fdc51_32634cuda3std3__441_GLOBAL__N__6c40a6fc_4_k_cu_d95fdc51_32636ignoreE,(_ZN39_INTERNAL_6c40a6fc_4_k_cu_d95fdc51_32634cute7productE - _ZN39_INTERNAL_6c40a6fc_4_k_cu_d95fdc51_32634cuda3std3__441_GLOBAL__N__6c40a6fc_4_k_cu_d95fdc51_32636ignoreE)
_ZN39_INTERNAL_6c40a6fc_4_k_cu_d95fdc51_32634cuda3std3__441_GLOBAL__N__6c40a6fc_4_k_cu_d95fdc51_32636ignoreE:
	.zero		1
	.type		_ZN39_INTERNAL_6c40a6fc_4_k_cu_d95fdc51_32634cute7productE,@object
	.size		_ZN39_INTERNAL_6c40a6fc_4_k_cu_d95fdc51_32634cute7productE,(_ZN39_INTERNAL_6c40a6fc_4_k_cu_d95fdc51_32634cuda3std3__45__cpo3endE - _ZN39_INTERNAL_6c40a6fc_4_k_cu_d95fdc51_32634cute7productE)
_ZN39_INTERNAL_6c40a6fc_4_k_cu_d95fdc51_32634cute7productE:
	.zero		1
	.type		_ZN39_INTERNAL_6c40a6fc_4_k_cu_d95fdc51_32634cuda3std3__45__cpo3endE,@object
	.size		_ZN39_INTERNAL_6c40a6fc_4_k_cu_d95fdc51_32634cuda3std3__45__cpo3endE,(_ZN39_INTERNAL_6c40a6fc_4_k_cu_d95fdc51_32634cuda3std3__419piecewise_constructE - _ZN39_INTERNAL_6c40a6fc_4_k_cu_d95fdc51_32634cuda3std3__45__cpo3endE)
_ZN39_INTERNAL_6c40a6fc_4_k_cu_d95fdc51_32634cuda3std3__45__cpo3endE:
	.zero		1
	.type		_ZN39_INTERNAL_6c40a6fc_4_k_cu_d95fdc51_32634cuda3std3__419piecewise_constructE,@object
	.size		_ZN39_INTERNAL_6c40a6fc_4_k_cu_d95fdc51_32634cuda3std3__419piecewise_constructE,(_ZN39_INTERNAL_6c40a6fc_4_k_cu_d95fdc51_32634cuda3std3__45__cpo4cendE - _ZN39_INTERNAL_6c40a6fc_4_k_cu_d95fdc51_32634cuda3std3__419piecewise_constructE)
_ZN39_INTERNAL_6c40a6fc_4_k_cu_d95fdc51_32634cuda3std3__419piecewise_constructE:
	.zero		1
	.type		_ZN39_INTERNAL_6c40a6fc_4_k_cu_d95fdc51_32634cuda3std3__45__cpo4cendE,@object
	.size		_ZN39_INTERNAL_6c40a6fc_4_k_cu_d95fdc51_32634cuda3std3__45__cpo4cendE,(_ZN39_INTERNAL_6c40a6fc_4_k_cu_d95fdc51_32634cuda3std6ranges3__45__cpo4swapE - _ZN39_INTERNAL_6c40a6fc_4_k_cu_d95fdc51_32634cuda3std3__45__cpo4cendE)
_ZN39_INTERNAL_6c40a6fc_4_k_cu_d95fdc51_32634cuda3std3__45__cpo4cendE:
	.zero		1
	.type		_ZN39_INTERNAL_6c40a6fc_4_k_cu_d95fdc51_32634cuda3std6ranges3__45__cpo4swapE,@object
	.size		_ZN39_INTERNAL_6c40a6fc_4_k_cu_d95fdc51_32634cuda3std6ranges3__45__cpo4swapE,(.L_8 - _ZN39_INTERNAL_6c40a6fc_4_k_cu_d95fdc51_32634cuda3std6ranges3__45__cpo4swapE)
_ZN39_INTERNAL_6c40a6fc_4_k_cu_d95fdc51_32634cuda3std6ranges3__45__cpo4swapE:
	.zero		1
.L_8:


//--------------------- .nv.constant0._ZN7cutlass13device_kernelINS_4gemm6kernel13GemmUniversalIN4cute5tupleIJiiiiEEENS1_10collective13CollectiveMmaINS1_34MainloopSm90TmaGmmaWarpSpecializedILi5ENS5_IJNS4_1CILi1EEESB_SB_EEENS1_35KernelTmaWarpSpecializedCooperativeEEENS5_IJNSA_ILi128EEESF_SF_EEENS_6half_tENS5_IJlSB_lEEESH_SI_NS4_8TiledMMAINS4_8MMA_AtomIJNS4_4SM904GMMA26MMA_64x128x16_F32F16F16_SSILNSM_5MajorE0ELSO_0ELNSM_7ScaleInE1ELSP_1EEEEEENS4_6LayoutINS5_IJNSA_ILi2EEESB_SB_EEENS5_IJSB_NSA_ILi0EEESV_EEEEENS5_IJNS4_10UnderscoreESY_SY_EEEEENS4_13SM90_TMA_LOADENS4_14ComposedLayoutINS4_7SwizzleILi3ELi4ELi3EEENS4_18smem_ptr_flag_bitsILi16EEENSS_INS5_IJNSA_ILi8EEENSA_ILi64EEEEEENS5_IJS18_SB_EEEEEEEvNS4_8identityES11_S1C_vS1D_EENS_8epilogue10collective6detail29Sm90TmaWarpSpecializedAdapterINS1G_15DefaultEpilogueISH_SI_SI_NS1F_6thread17LinearCombinationISH_Li1EffLNS1K_9ScaleType4KindE0ELNS_15FloatRoundStyleE2ESH_EENS1_15EpilogueDefaultEEEEEvvEEEEvNT_6ParamsE --------------------------
	.section	.nv.constant0._ZN7cutlass13device_kernelINS_4gemm6kernel13GemmUniversalIN4cute5tupleIJiiiiEEENS1_10collective13CollectiveMmaINS1_34MainloopSm90TmaGmmaWarpSpecializedILi5ENS5_IJNS4_1CILi1EEESB_SB_EEENS1_35KernelTmaWarpSpecializedCooperativeEEENS5_IJNSA_ILi128EEESF_SF_EEENS_6half_tENS5_IJlSB_lEEESH_SI_NS4_8TiledMMAINS4_8MMA_AtomIJNS4_4SM904GMMA26MMA_64x128x16_F32F16F16_SSILNSM_5MajorE0ELSO_0ELNSM_7ScaleInE1ELSP_1EEEEEENS4_6LayoutINS5_IJNSA_ILi2EEESB_SB_EEENS5_IJSB_NSA_ILi0EEESV_EEEEENS5_IJNS4_10UnderscoreESY_SY_EEEEENS4_13SM90_TMA_LOADENS4_14ComposedLayoutINS4_7SwizzleILi3ELi4ELi3EEENS4_18smem_ptr_flag_bitsILi16EEENSS_INS5_IJNSA_ILi8EEENSA_ILi64EEEEEENS5_IJS18_SB_EEEEEEEvNS4_8identityES11_S1C_vS1D_EENS_8epilogue10collective6detail29Sm90TmaWarpSpecializedAdapterINS1G_15DefaultEpilogueISH_SI_SI_NS1F_6thread17LinearCombinationISH_Li1EffLNS1K_9ScaleType4KindE0ELNS_15FloatRoundStyleE2ESH_EENS1_15EpilogueDefaultEEEEEvvEEEEvNT_6ParamsE,"a",@progbits
	.sectionflags	@""
	.align	4
.nv.constant0._ZN7cutlass13device_kernelINS_4gemm6kernel13GemmUniversalIN4cute5tupleIJiiiiEEENS1_10collective13CollectiveMmaINS1_34MainloopSm90TmaGmmaWarpSpecializedILi5ENS5_IJNS4_1CILi1EEESB_SB_EEENS1_35KernelTmaWarpSpecializedCooperativeEEENS5_IJNSA_ILi128EEESF_SF_EEENS_6half_tENS5_IJlSB_lEEESH_SI_NS4_8TiledMMAINS4_8MMA_AtomIJNS4_4SM904GMMA26MMA_64x128x16_F32F16F16_SSILNSM_5MajorE0ELSO_0ELNSM_7ScaleInE1ELSP_1EEEEEENS4_6LayoutINS5_IJNSA_ILi2EEESB_SB_EEENS5_IJSB_NSA_ILi0EEESV_EEEEENS5_IJNS4_10UnderscoreESY_SY_EEEEENS4_13SM90_TMA_LOADENS4_14ComposedLayoutINS4_7SwizzleILi3ELi4ELi3EEENS4_18smem_ptr_flag_bitsILi16EEENSS_INS5_IJNSA_ILi8EEENSA_ILi64EEEEEENS5_IJS18_SB_EEEEEEEvNS4_8identityES11_S1C_vS1D_EENS_8epilogue10collective6detail29Sm90TmaWarpSpecializedAdapterINS1G_15DefaultEpilogueISH_SI_SI_NS1F_6thread17LinearCombinationISH_Li1EffLNS1K_9ScaleType4KindE0ELNS_15FloatRoundStyleE2ESH_EENS1_15EpilogueDefaultEEEEEvvEEEEvNT_6ParamsE:
	.zero		1664


//--------------------- SYMBOLS --------------------------

	.type		.nv.reservedSmem.offset0,@object
	.size		.nv.reservedSmem.offset0,0x4
	.type		__assertfail,@function
